//
// Generated by NVIDIA NVVM Compiler
//
// Compiler Build ID: CL-36424714
// Cuda compilation tools, release 13.0, V13.0.88
// Based on NVVM 20.0.0
//

.version 9.0
.target sm_100
.address_size 64

	// .globl	_Z21tiled_matrix_multiplyPfS_S_iiiii
// _ZZ34tiled_matrix_multiply_noBoundariesPfS_S_iE5tileA has been demoted
// _ZZ34tiled_matrix_multiply_noBoundariesPfS_S_iE5tileB has been demoted
.extern .shared .align 16 .b8 tile[];

.visible .entry _Z21tiled_matrix_multiplyPfS_S_iiiii(
	.param .u64 .ptr .align 1 _Z21tiled_matrix_multiplyPfS_S_iiiii_param_0,
	.param .u64 .ptr .align 1 _Z21tiled_matrix_multiplyPfS_S_iiiii_param_1,
	.param .u64 .ptr .align 1 _Z21tiled_matrix_multiplyPfS_S_iiiii_param_2,
	.param .u32 _Z21tiled_matrix_multiplyPfS_S_iiiii_param_3,
	.param .u32 _Z21tiled_matrix_multiplyPfS_S_iiiii_param_4,
	.param .u32 _Z21tiled_matrix_multiplyPfS_S_iiiii_param_5,
	.param .u32 _Z21tiled_matrix_multiplyPfS_S_iiiii_param_6,
	.param .u32 _Z21tiled_matrix_multiplyPfS_S_iiiii_param_7
)
{
	.reg .pred 	%p<20>;
	.reg .b32 	%r<105>;
	.reg .b32 	%f<79>;
	.reg .b64 	%rd<16>;

	ld.param.u32 	%r34, [_Z21tiled_matrix_multiplyPfS_S_iiiii_param_3];
	ld.param.u32 	%r35, [_Z21tiled_matrix_multiplyPfS_S_iiiii_param_4];
	ld.param.u32 	%r36, [_Z21tiled_matrix_multiplyPfS_S_iiiii_param_5];
	ld.param.u32 	%r37, [_Z21tiled_matrix_multiplyPfS_S_iiiii_param_6];
	ld.param.u32 	%r38, [_Z21tiled_matrix_multiplyPfS_S_iiiii_param_7];
	mov.u32 	%r39, %ctaid.y;
	mov.u32 	%r1, %tid.y;
	mad.lo.s32 	%r2, %r38, %r39, %r1;
	mov.u32 	%r40, %ctaid.x;
	mov.u32 	%r3, %tid.x;
	mad.lo.s32 	%r4, %r37, %r40, %r3;
	add.s32 	%r41, %r35, %r37;
	add.s32 	%r42, %r41, -1;
	div.s32 	%r5, %r42, %r37;
	setp.lt.s32 	%p1, %r5, 1;
	mov.f32 	%f77, 0f00000000;
	@%p1 bra 	$L__BB0_19;
	ld.param.u64 	%rd14, [_Z21tiled_matrix_multiplyPfS_S_iiiii_param_1];
	mul.lo.s32 	%r44, %r38, %r37;
	shl.b32 	%r45, %r44, 2;
	mov.u32 	%r46, tile;
	add.s32 	%r6, %r46, %r45;
	mul.lo.s32 	%r7, %r37, %r1;
	mul.lo.s32 	%r8, %r2, %r35;
	and.b32  	%r9, %r37, 7;
	and.b32  	%r10, %r37, 3;
	and.b32  	%r11, %r37, 2147483640;
	and.b32  	%r12, %r37, 1;
	neg.s32 	%r13, %r11;
	shl.b32 	%r47, %r3, 2;
	add.s32 	%r48, %r45, %r47;
	add.s32 	%r14, %r46, %r48;
	shl.b32 	%r15, %r37, 5;
	shl.b32 	%r16, %r37, 2;
	cvta.to.global.u64 	%rd1, %rd14;
	mov.f32 	%f77, 0f00000000;
	mov.b32 	%r98, 0;
$L__BB0_2:
	setp.ge.s32 	%p2, %r2, %r34;
	mul.lo.s32 	%r18, %r98, %r37;
	add.s32 	%r49, %r18, %r3;
	setp.ge.u32 	%p3, %r49, %r35;
	mov.f32 	%f68, 0f00000000;
	or.pred  	%p4, %p2, %p3;
	@%p4 bra 	$L__BB0_4;
	ld.param.u64 	%rd13, [_Z21tiled_matrix_multiplyPfS_S_iiiii_param_0];
	add.s32 	%r50, %r49, %r8;
	cvta.to.global.u64 	%rd5, %rd13;
	mul.wide.u32 	%rd6, %r50, 4;
	add.s64 	%rd7, %rd5, %rd6;
	ld.global.f32 	%f68, [%rd7];
$L__BB0_4:
	setp.ge.s32 	%p5, %r4, %r36;
	add.s32 	%r51, %r7, %r3;
	shl.b32 	%r52, %r51, 2;
	add.s32 	%r54, %r46, %r52;
	st.shared.f32 	[%r54], %f68;
	add.s32 	%r20, %r18, %r1;
	setp.ge.u32 	%p6, %r20, %r35;
	mov.f32 	%f69, 0f00000000;
	or.pred  	%p7, %p5, %p6;
	@%p7 bra 	$L__BB0_6;
	mad.lo.s32 	%r56, %r20, %r36, %r4;
	mul.wide.u32 	%rd8, %r56, 4;
	add.s64 	%rd9, %rd1, %rd8;
	ld.global.f32 	%f69, [%rd9];
$L__BB0_6:
	setp.lt.s32 	%p8, %r37, 1;
	add.s32 	%r59, %r6, %r52;
	st.shared.f32 	[%r59], %f69;
	bar.sync 	0;
	@%p8 bra 	$L__BB0_18;
	setp.lt.u32 	%p9, %r37, 8;
	mov.b32 	%r103, 0;
	@%p9 bra 	$L__BB0_10;
	shl.b32 	%r61, %r7, 2;
	add.s32 	%r63, %r61, %r46;
	add.s32 	%r99, %r63, 16;
	mov.u32 	%r100, %r14;
	mov.u32 	%r101, %r13;
$L__BB0_9:
	.pragma "nounroll";
	ld.shared.f32 	%f24, [%r99+-16];
	ld.shared.f32 	%f25, [%r100];
	fma.rn.f32 	%f26, %f24, %f25, %f77;
	ld.shared.f32 	%f27, [%r99+-12];
	add.s32 	%r64, %r100, %r16;
	ld.shared.f32 	%f28, [%r64];
	fma.rn.f32 	%f29, %f27, %f28, %f26;
	ld.shared.f32 	%f30, [%r99+-8];
	add.s32 	%r65, %r64, %r16;
	ld.shared.f32 	%f31, [%r65];
	fma.rn.f32 	%f32, %f30, %f31, %f29;
	ld.shared.f32 	%f33, [%r99+-4];
	add.s32 	%r66, %r65, %r16;
	ld.shared.f32 	%f34, [%r66];
	fma.rn.f32 	%f35, %f33, %f34, %f32;
	ld.shared.f32 	%f36, [%r99];
	add.s32 	%r67, %r66, %r16;
	ld.shared.f32 	%f37, [%r67];
	fma.rn.f32 	%f38, %f36, %f37, %f35;
	ld.shared.f32 	%f39, [%r99+4];
	add.s32 	%r68, %r67, %r16;
	ld.shared.f32 	%f40, [%r68];
	fma.rn.f32 	%f41, %f39, %f40, %f38;
	ld.shared.f32 	%f42, [%r99+8];
	add.s32 	%r69, %r68, %r16;
	ld.shared.f32 	%f43, [%r69];
	fma.rn.f32 	%f44, %f42, %f43, %f41;
	ld.shared.f32 	%f45, [%r99+12];
	add.s32 	%r70, %r69, %r16;
	ld.shared.f32 	%f46, [%r70];
	fma.rn.f32 	%f77, %f45, %f46, %f44;
	add.s32 	%r101, %r101, 8;
	add.s32 	%r100, %r100, %r15;
	add.s32 	%r99, %r99, 32;
	setp.ne.s32 	%p10, %r101, 0;
	mov.u32 	%r103, %r11;
	@%p10 bra 	$L__BB0_9;
$L__BB0_10:
	setp.eq.s32 	%p11, %r9, 0;
	@%p11 bra 	$L__BB0_18;
	add.s32 	%r71, %r9, -1;
	setp.lt.u32 	%p12, %r71, 3;
	@%p12 bra 	$L__BB0_13;
	add.s32 	%r72, %r103, %r7;
	shl.b32 	%r73, %r72, 2;
	add.s32 	%r75, %r46, %r73;
	ld.shared.f32 	%f48, [%r75];
	mad.lo.s32 	%r76, %r103, %r37, %r3;
	shl.b32 	%r77, %r76, 2;
	add.s32 	%r78, %r6, %r77;
	ld.shared.f32 	%f49, [%r78];
	fma.rn.f32 	%f50, %f48, %f49, %f77;
	ld.shared.f32 	%f51, [%r75+4];
	add.s32 	%r79, %r78, %r16;
	ld.shared.f32 	%f52, [%r79];
	fma.rn.f32 	%f53, %f51, %f52, %f50;
	ld.shared.f32 	%f54, [%r75+8];
	add.s32 	%r80, %r79, %r16;
	ld.shared.f32 	%f55, [%r80];
	fma.rn.f32 	%f56, %f54, %f55, %f53;
	ld.shared.f32 	%f57, [%r75+12];
	add.s32 	%r81, %r80, %r16;
	ld.shared.f32 	%f58, [%r81];
	fma.rn.f32 	%f77, %f57, %f58, %f56;
	add.s32 	%r103, %r103, 4;
$L__BB0_13:
	setp.eq.s32 	%p13, %r10, 0;
	@%p13 bra 	$L__BB0_18;
	setp.eq.s32 	%p14, %r10, 1;
	@%p14 bra 	$L__BB0_16;
	add.s32 	%r82, %r103, %r7;
	shl.b32 	%r83, %r82, 2;
	add.s32 	%r85, %r46, %r83;
	ld.shared.f32 	%f60, [%r85];
	mad.lo.s32 	%r86, %r103, %r37, %r3;
	shl.b32 	%r87, %r86, 2;
	add.s32 	%r88, %r6, %r87;
	ld.shared.f32 	%f61, [%r88];
	fma.rn.f32 	%f62, %f60, %f61, %f77;
	ld.shared.f32 	%f63, [%r85+4];
	add.s32 	%r89, %r88, %r16;
	ld.shared.f32 	%f64, [%r89];
	fma.rn.f32 	%f77, %f63, %f64, %f62;
	add.s32 	%r103, %r103, 2;
$L__BB0_16:
	setp.eq.s32 	%p15, %r12, 0;
	@%p15 bra 	$L__BB0_18;
	add.s32 	%r90, %r103, %r7;
	shl.b32 	%r91, %r90, 2;
	add.s32 	%r93, %r46, %r91;
	ld.shared.f32 	%f65, [%r93];
	mad.lo.s32 	%r94, %r103, %r37, %r3;
	shl.b32 	%r95, %r94, 2;
	add.s32 	%r96, %r6, %r95;
	ld.shared.f32 	%f66, [%r96];
	fma.rn.f32 	%f77, %f65, %f66, %f77;
$L__BB0_18:
	bar.sync 	0;
	add.s32 	%r98, %r98, 1;
	setp.ne.s32 	%p16, %r98, %r5;
	@%p16 bra 	$L__BB0_2;
$L__BB0_19:
	setp.ge.s32 	%p17, %r2, %r34;
	setp.ge.s32 	%p18, %r4, %r36;
	or.pred  	%p19, %p18, %p17;
	@%p19 bra 	$L__BB0_21;
	ld.param.u64 	%rd15, [_Z21tiled_matrix_multiplyPfS_S_iiiii_param_2];
	mad.lo.s32 	%r97, %r2, %r36, %r4;
	cvta.to.global.u64 	%rd10, %rd15;
	mul.wide.s32 	%rd11, %r97, 4;
	add.s64 	%rd12, %rd10, %rd11;
	st.global.f32 	[%rd12], %f77;
$L__BB0_21:
	ret;

}
	// .globl	_Z34tiled_matrix_multiply_noBoundariesPfS_S_i
.visible .entry _Z34tiled_matrix_multiply_noBoundariesPfS_S_i(
	.param .u64 .ptr .align 1 _Z34tiled_matrix_multiply_noBoundariesPfS_S_i_param_0,
	.param .u64 .ptr .align 1 _Z34tiled_matrix_multiply_noBoundariesPfS_S_i_param_1,
	.param .u64 .ptr .align 1 _Z34tiled_matrix_multiply_noBoundariesPfS_S_i_param_2,
	.param .u32 _Z34tiled_matrix_multiply_noBoundariesPfS_S_i_param_3
)
{
	.reg .pred 	%p<8>;
	.reg .b32 	%r<76>;
	.reg .b32 	%f<200>;
	.reg .b64 	%rd<33>;
	// demoted variable
	.shared .align 4 .b8 _ZZ34tiled_matrix_multiply_noBoundariesPfS_S_iE5tileA[256];
	// demoted variable
	.shared .align 4 .b8 _ZZ34tiled_matrix_multiply_noBoundariesPfS_S_iE5tileB[256];
	ld.param.u64 	%rd5, [_Z34tiled_matrix_multiply_noBoundariesPfS_S_i_param_1];
	ld.param.u32 	%r34, [_Z34tiled_matrix_multiply_noBoundariesPfS_S_i_param_3];
	cvta.to.global.u64 	%rd1, %rd5;
	mov.u32 	%r1, %tid.x;
	mov.u32 	%r2, %tid.y;
	mov.u32 	%r35, %ctaid.x;
	mov.u32 	%r36, %ctaid.y;
	shl.b32 	%r37, %r36, 3;
	add.s32 	%r3, %r37, %r2;
	shl.b32 	%r4, %r35, 3;
	add.s32 	%r5, %r4, %r1;
	shr.s32 	%r38, %r34, 31;
	shr.u32 	%r39, %r38, 29;
	add.s32 	%r40, %r34, %r39;
	shr.s32 	%r6, %r40, 3;
	setp.lt.s32 	%p1, %r34, 8;
	mov.f32 	%f199, 0f00000000;
	@%p1 bra 	$L__BB1_9;
	mad.lo.s32 	%r7, %r34, %r3, %r1;
	shl.b32 	%r42, %r2, 5;
	mov.u32 	%r43, _ZZ34tiled_matrix_multiply_noBoundariesPfS_S_iE5tileA;
	add.s32 	%r8, %r43, %r42;
	shl.b32 	%r44, %r1, 2;
	add.s32 	%r9, %r8, %r44;
	mov.u32 	%r45, _ZZ34tiled_matrix_multiply_noBoundariesPfS_S_iE5tileB;
	add.s32 	%r11, %r45, %r44;
	add.s32 	%r10, %r11, %r42;
	add.s32 	%r46, %r6, -1;
	setp.lt.u32 	%p2, %r46, 3;
	mov.f32 	%f199, 0f00000000;
	mov.b32 	%r75, 0;
	@%p2 bra 	$L__BB1_4;
	and.b32  	%r75, %r6, 268435452;
	neg.s32 	%r73, %r75;
	add.s32 	%r48, %r2, 24;
	mad.lo.s32 	%r49, %r34, %r48, %r1;
	add.s32 	%r71, %r49, %r4;
	add.s32 	%r50, %r2, 16;
	mad.lo.s32 	%r51, %r34, %r50, %r1;
	add.s32 	%r70, %r51, %r4;
	add.s32 	%r52, %r2, 8;
	mad.lo.s32 	%r53, %r34, %r52, %r1;
	add.s32 	%r69, %r53, %r4;
	mad.lo.s32 	%r54, %r2, %r34, %r1;
	add.s32 	%r68, %r54, %r4;
	mov.f32 	%f199, 0f00000000;
	mov.u32 	%r72, %r7;
$L__BB1_3:
	.pragma "nounroll";
	ld.param.u64 	%rd30, [_Z34tiled_matrix_multiply_noBoundariesPfS_S_i_param_0];
	cvta.to.global.u64 	%rd6, %rd30;
	mul.wide.s32 	%rd7, %r72, 4;
	add.s64 	%rd8, %rd6, %rd7;
	ld.global.f32 	%f14, [%rd8];
	st.shared.f32 	[%r9], %f14;
	mul.wide.u32 	%rd9, %r68, 4;
	add.s64 	%rd10, %rd1, %rd9;
	ld.global.f32 	%f15, [%rd10];
	st.shared.f32 	[%r10], %f15;
	bar.sync 	0;
	ld.shared.f32 	%f16, [%r8];
	ld.shared.f32 	%f17, [%r11];
	fma.rn.f32 	%f18, %f16, %f17, %f199;
	ld.shared.f32 	%f19, [%r8+4];
	ld.shared.f32 	%f20, [%r11+32];
	fma.rn.f32 	%f21, %f19, %f20, %f18;
	ld.shared.f32 	%f22, [%r8+8];
	ld.shared.f32 	%f23, [%r11+64];
	fma.rn.f32 	%f24, %f22, %f23, %f21;
	ld.shared.f32 	%f25, [%r8+12];
	ld.shared.f32 	%f26, [%r11+96];
	fma.rn.f32 	%f27, %f25, %f26, %f24;
	ld.shared.f32 	%f28, [%r8+16];
	ld.shared.f32 	%f29, [%r11+128];
	fma.rn.f32 	%f30, %f28, %f29, %f27;
	ld.shared.f32 	%f31, [%r8+20];
	ld.shared.f32 	%f32, [%r11+160];
	fma.rn.f32 	%f33, %f31, %f32, %f30;
	ld.shared.f32 	%f34, [%r8+24];
	ld.shared.f32 	%f35, [%r11+192];
	fma.rn.f32 	%f36, %f34, %f35, %f33;
	ld.shared.f32 	%f37, [%r8+28];
	ld.shared.f32 	%f38, [%r11+224];
	fma.rn.f32 	%f39, %f37, %f38, %f36;
	bar.sync 	0;
	ld.global.f32 	%f40, [%rd8+32];
	st.shared.f32 	[%r9], %f40;
	mul.wide.u32 	%rd11, %r69, 4;
	add.s64 	%rd12, %rd1, %rd11;
	ld.global.f32 	%f41, [%rd12];
	st.shared.f32 	[%r10], %f41;
	bar.sync 	0;
	ld.shared.f32 	%f42, [%r8];
	ld.shared.f32 	%f43, [%r11];
	fma.rn.f32 	%f44, %f42, %f43, %f39;
	ld.shared.f32 	%f45, [%r8+4];
	ld.shared.f32 	%f46, [%r11+32];
	fma.rn.f32 	%f47, %f45, %f46, %f44;
	ld.shared.f32 	%f48, [%r8+8];
	ld.shared.f32 	%f49, [%r11+64];
	fma.rn.f32 	%f50, %f48, %f49, %f47;
	ld.shared.f32 	%f51, [%r8+12];
	ld.shared.f32 	%f52, [%r11+96];
	fma.rn.f32 	%f53, %f51, %f52, %f50;
	ld.shared.f32 	%f54, [%r8+16];
	ld.shared.f32 	%f55, [%r11+128];
	fma.rn.f32 	%f56, %f54, %f55, %f53;
	ld.shared.f32 	%f57, [%r8+20];
	ld.shared.f32 	%f58, [%r11+160];
	fma.rn.f32 	%f59, %f57, %f58, %f56;
	ld.shared.f32 	%f60, [%r8+24];
	ld.shared.f32 	%f61, [%r11+192];
	fma.rn.f32 	%f62, %f60, %f61, %f59;
	ld.shared.f32 	%f63, [%r8+28];
	ld.shared.f32 	%f64, [%r11+224];
	fma.rn.f32 	%f65, %f63, %f64, %f62;
	bar.sync 	0;
	ld.global.f32 	%f66, [%rd8+64];
	st.shared.f32 	[%r9], %f66;
	mul.wide.u32 	%rd13, %r70, 4;
	add.s64 	%rd14, %rd1, %rd13;
	ld.global.f32 	%f67, [%rd14];
	st.shared.f32 	[%r10], %f67;
	bar.sync 	0;
	ld.shared.f32 	%f68, [%r8];
	ld.shared.f32 	%f69, [%r11];
	fma.rn.f32 	%f70, %f68, %f69, %f65;
	ld.shared.f32 	%f71, [%r8+4];
	ld.shared.f32 	%f72, [%r11+32];
	fma.rn.f32 	%f73, %f71, %f72, %f70;
	ld.shared.f32 	%f74, [%r8+8];
	ld.shared.f32 	%f75, [%r11+64];
	fma.rn.f32 	%f76, %f74, %f75, %f73;
	ld.shared.f32 	%f77, [%r8+12];
	ld.shared.f32 	%f78, [%r11+96];
	fma.rn.f32 	%f79, %f77, %f78, %f76;
	ld.shared.f32 	%f80, [%r8+16];
	ld.shared.f32 	%f81, [%r11+128];
	fma.rn.f32 	%f82, %f80, %f81, %f79;
	ld.shared.f32 	%f83, [%r8+20];
	ld.shared.f32 	%f84, [%r11+160];
	fma.rn.f32 	%f85, %f83, %f84, %f82;
	ld.shared.f32 	%f86, [%r8+24];
	ld.shared.f32 	%f87, [%r11+192];
	fma.rn.f32 	%f88, %f86, %f87, %f85;
	ld.shared.f32 	%f89, [%r8+28];
	ld.shared.f32 	%f90, [%r11+224];
	fma.rn.f32 	%f91, %f89, %f90, %f88;
	bar.sync 	0;
	ld.global.f32 	%f92, [%rd8+96];
	st.shared.f32 	[%r9], %f92;
	mul.wide.u32 	%rd15, %r71, 4;
	add.s64 	%rd16, %rd1, %rd15;
	ld.global.f32 	%f93, [%rd16];
	st.shared.f32 	[%r10], %f93;
	bar.sync 	0;
	ld.shared.f32 	%f94, [%r8];
	ld.shared.f32 	%f95, [%r11];
	fma.rn.f32 	%f96, %f94, %f95, %f91;
	ld.shared.f32 	%f97, [%r8+4];
	ld.shared.f32 	%f98, [%r11+32];
	fma.rn.f32 	%f99, %f97, %f98, %f96;
	ld.shared.f32 	%f100, [%r8+8];
	ld.shared.f32 	%f101, [%r11+64];
	fma.rn.f32 	%f102, %f100, %f101, %f99;
	ld.shared.f32 	%f103, [%r8+12];
	ld.shared.f32 	%f104, [%r11+96];
	fma.rn.f32 	%f105, %f103, %f104, %f102;
	ld.shared.f32 	%f106, [%r8+16];
	ld.shared.f32 	%f107, [%r11+128];
	fma.rn.f32 	%f108, %f106, %f107, %f105;
	ld.shared.f32 	%f109, [%r8+20];
	ld.shared.f32 	%f110, [%r11+160];
	fma.rn.f32 	%f111, %f109, %f110, %f108;
	ld.shared.f32 	%f112, [%r8+24];
	ld.shared.f32 	%f113, [%r11+192];
	fma.rn.f32 	%f114, %f112, %f113, %f111;
	ld.shared.f32 	%f115, [%r8+28];
	ld.shared.f32 	%f116, [%r11+224];
	fma.rn.f32 	%f199, %f115, %f116, %f114;
	bar.sync 	0;
	add.s32 	%r73, %r73, 4;
	add.s32 	%r72, %r72, 32;
	shl.b32 	%r55, %r34, 5;
	add.s32 	%r71, %r71, %r55;
	add.s32 	%r70, %r70, %r55;
	add.s32 	%r69, %r69, %r55;
	add.s32 	%r68, %r68, %r55;
	setp.ne.s32 	%p3, %r73, 0;
	@%p3 bra 	$L__BB1_3;
$L__BB1_4:
	and.b32  	%r31, %r6, 3;
	setp.eq.s32 	%p4, %r31, 0;
	@%p4 bra 	$L__BB1_9;
	ld.param.u64 	%rd31, [_Z34tiled_matrix_multiply_noBoundariesPfS_S_i_param_0];
	cvta.to.global.u64 	%rd2, %rd31;
	setp.eq.s32 	%p5, %r31, 1;
	@%p5 bra 	$L__BB1_7;
	shl.b32 	%r56, %r75, 3;
	add.s32 	%r57, %r7, %r56;
	mul.wide.s32 	%rd17, %r57, 4;
	add.s64 	%rd18, %rd2, %rd17;
	ld.global.f32 	%f118, [%rd18];
	st.shared.f32 	[%r9], %f118;
	add.s32 	%r58, %r56, %r2;
	mad.lo.s32 	%r59, %r58, %r34, %r5;
	mul.wide.u32 	%rd19, %r59, 4;
	add.s64 	%rd20, %rd1, %rd19;
	ld.global.f32 	%f119, [%rd20];
	st.shared.f32 	[%r10], %f119;
	bar.sync 	0;
	ld.shared.f32 	%f120, [%r8];
	ld.shared.f32 	%f121, [%r11];
	fma.rn.f32 	%f122, %f120, %f121, %f199;
	ld.shared.f32 	%f123, [%r8+4];
	ld.shared.f32 	%f124, [%r11+32];
	fma.rn.f32 	%f125, %f123, %f124, %f122;
	ld.shared.f32 	%f126, [%r8+8];
	ld.shared.f32 	%f127, [%r11+64];
	fma.rn.f32 	%f128, %f126, %f127, %f125;
	ld.shared.f32 	%f129, [%r8+12];
	ld.shared.f32 	%f130, [%r11+96];
	fma.rn.f32 	%f131, %f129, %f130, %f128;
	ld.shared.f32 	%f132, [%r8+16];
	ld.shared.f32 	%f133, [%r11+128];
	fma.rn.f32 	%f134, %f132, %f133, %f131;
	ld.shared.f32 	%f135, [%r8+20];
	ld.shared.f32 	%f136, [%r11+160];
	fma.rn.f32 	%f137, %f135, %f136, %f134;
	ld.shared.f32 	%f138, [%r8+24];
	ld.shared.f32 	%f139, [%r11+192];
	fma.rn.f32 	%f140, %f138, %f139, %f137;
	ld.shared.f32 	%f141, [%r8+28];
	ld.shared.f32 	%f142, [%r11+224];
	fma.rn.f32 	%f143, %f141, %f142, %f140;
	bar.sync 	0;
	ld.global.f32 	%f144, [%rd18+32];
	st.shared.f32 	[%r9], %f144;
	add.s32 	%r60, %r58, 8;
	mad.lo.s32 	%r61, %r60, %r34, %r5;
	mul.wide.u32 	%rd21, %r61, 4;
	add.s64 	%rd22, %rd1, %rd21;
	ld.global.f32 	%f145, [%rd22];
	st.shared.f32 	[%r10], %f145;
	bar.sync 	0;
	ld.shared.f32 	%f146, [%r8];
	ld.shared.f32 	%f147, [%r11];
	fma.rn.f32 	%f148, %f146, %f147, %f143;
	ld.shared.f32 	%f149, [%r8+4];
	ld.shared.f32 	%f150, [%r11+32];
	fma.rn.f32 	%f151, %f149, %f150, %f148;
	ld.shared.f32 	%f152, [%r8+8];
	ld.shared.f32 	%f153, [%r11+64];
	fma.rn.f32 	%f154, %f152, %f153, %f151;
	ld.shared.f32 	%f155, [%r8+12];
	ld.shared.f32 	%f156, [%r11+96];
	fma.rn.f32 	%f157, %f155, %f156, %f154;
	ld.shared.f32 	%f158, [%r8+16];
	ld.shared.f32 	%f159, [%r11+128];
	fma.rn.f32 	%f160, %f158, %f159, %f157;
	ld.shared.f32 	%f161, [%r8+20];
	ld.shared.f32 	%f162, [%r11+160];
	fma.rn.f32 	%f163, %f161, %f162, %f160;
	ld.shared.f32 	%f164, [%r8+24];
	ld.shared.f32 	%f165, [%r11+192];
	fma.rn.f32 	%f166, %f164, %f165, %f163;
	ld.shared.f32 	%f167, [%r8+28];
	ld.shared.f32 	%f168, [%r11+224];
	fma.rn.f32 	%f199, %f167, %f168, %f166;
	bar.sync 	0;
	add.s32 	%r75, %r75, 2;
$L__BB1_7:
	and.b32  	%r62, %r6, 1;
	setp.eq.b32 	%p6, %r62, 1;
	not.pred 	%p7, %p6;
	@%p7 bra 	$L__BB1_9;
	shl.b32 	%r63, %r75, 3;
	add.s32 	%r64, %r7, %r63;
	mul.wide.s32 	%rd23, %r64, 4;
	add.s64 	%rd24, %rd2, %rd23;
	ld.global.f32 	%f169, [%rd24];
	st.shared.f32 	[%r9], %f169;
	add.s32 	%r65, %r63, %r2;
	mad.lo.s32 	%r66, %r65, %r34, %r5;
	mul.wide.u32 	%rd25, %r66, 4;
	add.s64 	%rd26, %rd1, %rd25;
	ld.global.f32 	%f170, [%rd26];
	st.shared.f32 	[%r10], %f170;
	bar.sync 	0;
	ld.shared.f32 	%f171, [%r8];
	ld.shared.f32 	%f172, [%r11];
	fma.rn.f32 	%f173, %f171, %f172, %f199;
	ld.shared.f32 	%f174, [%r8+4];
	ld.shared.f32 	%f175, [%r11+32];
	fma.rn.f32 	%f176, %f174, %f175, %f173;
	ld.shared.f32 	%f177, [%r8+8];
	ld.shared.f32 	%f178, [%r11+64];
	fma.rn.f32 	%f179, %f177, %f178, %f176;
	ld.shared.f32 	%f180, [%r8+12];
	ld.shared.f32 	%f181, [%r11+96];
	fma.rn.f32 	%f182, %f180, %f181, %f179;
	ld.shared.f32 	%f183, [%r8+16];
	ld.shared.f32 	%f184, [%r11+128];
	fma.rn.f32 	%f185, %f183, %f184, %f182;
	ld.shared.f32 	%f186, [%r8+20];
	ld.shared.f32 	%f187, [%r11+160];
	fma.rn.f32 	%f188, %f186, %f187, %f185;
	ld.shared.f32 	%f189, [%r8+24];
	ld.shared.f32 	%f190, [%r11+192];
	fma.rn.f32 	%f191, %f189, %f190, %f188;
	ld.shared.f32 	%f192, [%r8+28];
	ld.shared.f32 	%f193, [%r11+224];
	fma.rn.f32 	%f199, %f192, %f193, %f191;
	bar.sync 	0;
$L__BB1_9:
	ld.param.u64 	%rd32, [_Z34tiled_matrix_multiply_noBoundariesPfS_S_i_param_2];
	cvta.to.global.u64 	%rd27, %rd32;
	mad.lo.s32 	%r67, %r34, %r3, %r5;
	mul.wide.s32 	%rd28, %r67, 4;
	add.s64 	%rd29, %rd27, %rd28;
	st.global.f32 	[%rd29], %f199;
	ret;

}


// ===== COMPILED SASS (sm_100) =====

	.target	sm_100

	.elftype	@"ET_EXEC"


//--------------------- .note.nv.tkinfo           --------------------------
	.section	.note.nv.tkinfo,"",@"SHT_NOTE"
	.sectionflags	@"SHF_NOTE_NV_TKINFO"
	.tkinfo
        /*0018*/ 	.word	0x00000002
        /*0030*/ 	.string	""
        /*0030*/ 	.string	"ptxas"
        /*0030*/ 	.string	"Cuda compilation tools, release 13.0, V13.0.88"
        /*0030*/ 	.string	"Build cuda_13.0.r13.0/compiler.36424714_0"
        /*0030*/ 	.string	"-arch sm_100 -m 64 "



//--------------------- .note.nv.cuinfo           --------------------------
	.section	.note.nv.cuinfo,"",@"SHT_NOTE"
	.sectionflags	@"SHF_NOTE_NV_CUINFO"
        /*0018*/ 	.short	0x0002
        /*001a*/ 	.short	0x0064
        /*001c*/ 	.short	0x0082
	.zero		2


//--------------------- .nv.info                  --------------------------
	.section	.nv.info,"",@"SHT_CUDA_INFO"
	.align	4


	//----- nvinfo : EIATTR_REGCOUNT
	.align		4
        /*0000*/ 	.byte	0x04, 0x2f
        /*0002*/ 	.short	(.L_1 - .L_0)
	.align		4
.L_0:
        /*0004*/ 	.word	index@(_Z21tiled_matrix_multiplyPfS_S_iiiii)
        /*0008*/ 	.word	0x00000020


	//----- nvinfo : EIATTR_FRAME_SIZE
	.align		4
.L_1:
        /*000c*/ 	.byte	0x04, 0x11
        /*000e*/ 	.short	(.L_3 - .L_2)
	.align		4
.L_2:
        /*0010*/ 	.word	index@(_Z21tiled_matrix_multiplyPfS_S_iiiii)
        /*0014*/ 	.word	0x00000000


	//----- nvinfo : EIATTR_REGCOUNT
	.align		4
.L_3:
        /*0018*/ 	.byte	0x04, 0x2f
        /*001a*/ 	.short	(.L_5 - .L_4)
	.align		4
.L_4:
        /*001c*/ 	.word	index@(_Z34tiled_matrix_multiply_noBoundariesPfS_S_i)
        /*0020*/ 	.word	0x00000022


	//----- nvinfo : EIATTR_FRAME_SIZE
	.align		4
.L_5:
        /*0024*/ 	.byte	0x04, 0x11
        /*0026*/ 	.short	(.L_7 - .L_6)
	.align		4
.L_6:
        /*0028*/ 	.word	index@(_Z34tiled_matrix_multiply_noBoundariesPfS_S_i)
        /*002c*/ 	.word	0x00000000


	//----- nvinfo : EIATTR_MIN_STACK_SIZE
	.align		4
.L_7:
        /*0030*/ 	.byte	0x04, 0x12
        /*0032*/ 	.short	(.L_9 - .L_8)
	.align		4
.L_8:
        /*0034*/ 	.word	index@(_Z34tiled_matrix_multiply_noBoundariesPfS_S_i)
        /*0038*/ 	.word	0x00000000


	//----- nvinfo : EIATTR_MIN_STACK_SIZE
	.align		4
.L_9:
        /*003c*/ 	.byte	0x04, 0x12
        /*003e*/ 	.short	(.L_11 - .L_10)
	.align		4
.L_10:
        /*0040*/ 	.word	index@(_Z21tiled_matrix_multiplyPfS_S_iiiii)
        /*0044*/ 	.word	0x00000000
.L_11:


//--------------------- .nv.compat                --------------------------
	.section	.nv.compat,"",@"SHT_CUDA_COMPAT_INFO"
	.align	4
        /*0000*/ 	.byte	0x02, 0x09, 0x00, 0x00, 0x02, 0x02, 0x01, 0x00, 0x02, 0x05, 0x05, 0x00, 0x03, 0x07, 0x01, 0x01
        /*0010*/ 	.byte	0x02, 0x03, 0x00, 0x00, 0x02, 0x06, 0x01, 0x00, 0x04, 0x0b, 0x08, 0x00, 0x09, 0x00, 0x00, 0x00
        /*0020*/ 	.byte	0x00, 0x00, 0x00, 0x00


//--------------------- .nv.info._Z34tiled_matrix_multiply_noBoundariesPfS_S_i --------------------------
	.section	.nv.info._Z34tiled_matrix_multiply_noBoundariesPfS_S_i,"",@"SHT_CUDA_INFO"
	.sectionflags	@""
	.align	4


	//----- nvinfo : EIATTR_CUDA_API_VERSION
	.align		4
        /*0000*/ 	.byte	0x04, 0x37
        /*0002*/ 	.short	(.L_13 - .L_12)
.L_12:
        /*0004*/ 	.word	0x00000082


	//----- nvinfo : EIATTR_KPARAM_INFO
	.align		4
.L_13:
        /*0008*/ 	.byte	0x04, 0x17
        /*000a*/ 	.short	(.L_15 - .L_14)
.L_14:
        /*000c*/ 	.word	0x00000000
        /*0010*/ 	.short	0x0003
        /*0012*/ 	.short	0x0018
        /*0014*/ 	.byte	0x00, 0xf0, 0x11, 0x00


	//----- nvinfo : EIATTR_KPARAM_INFO
	.align		4
.L_15:
        /*0018*/ 	.byte	0x04, 0x17
        /*001a*/ 	.short	(.L_17 - .L_16)
.L_16:
        /*001c*/ 	.word	0x00000000
        /*0020*/ 	.short	0x0002
        /*0022*/ 	.short	0x0010
        /*0024*/ 	.byte	0x00, 0xf5, 0x21, 0x00


	//----- nvinfo : EIATTR_KPARAM_INFO
	.align		4
.L_17:
        /*0028*/ 	.byte	0x04, 0x17
        /*002a*/ 	.short	(.L_19 - .L_18)
.L_18:
        /*002c*/ 	.word	0x00000000
        /*0030*/ 	.short	0x0001
        /*0032*/ 	.short	0x0008
        /*0034*/ 	.byte	0x00, 0xf5, 0x21, 0x00


	//----- nvinfo : EIATTR_KPARAM_INFO
	.align		4
.L_19:
        /*0038*/ 	.byte	0x04, 0x17
        /*003a*/ 	.short	(.L_21 - .L_20)
.L_20:
        /*003c*/ 	.word	0x00000000
        /*0040*/ 	.short	0x0000
        /*0042*/ 	.short	0x0000
        /*0044*/ 	.byte	0x00, 0xf5, 0x21, 0x00


	//----- nvinfo : EIATTR_SPARSE_MMA_MASK
	.align		4
.L_21:
        /*0048*/ 	.byte	0x03, 0x50
        /*004a*/ 	.short	0x0000


	//----- nvinfo : EIATTR_MAXREG_COUNT
	.align		4
        /*004c*/ 	.byte	0x03, 0x1b
        /*004e*/ 	.short	0x00ff


	//----- nvinfo : EIATTR_NUM_BARRIERS
	.align		4
        /*0050*/ 	.byte	0x02, 0x4c
        /*0052*/ 	.byte	0x01
	.zero		1


	//----- nvinfo : EIATTR_MERCURY_ISA_VERSION
	.align		4
        /*0054*/ 	.byte	0x03, 0x5f
        /*0056*/ 	.short	0x0101


	//----- nvinfo : EIATTR_VRC_CTA_INIT_COUNT
	.align		4
        /*0058*/ 	.byte	0x02, 0x4a
	.zero		1
	.zero		1


	//----- nvinfo : EIATTR_EXIT_INSTR_OFFSETS
	.align		4
        /*005c*/ 	.byte	0x04, 0x1c
        /*005e*/ 	.short	(.L_23 - .L_22)


	//   ....[0]....
.L_22:
        /*0060*/ 	.word	0x00001010


	//----- nvinfo : EIATTR_CBANK_PARAM_SIZE
	.align		4
.L_23:
        /*0064*/ 	.byte	0x03, 0x19
        /*0066*/ 	.short	0x001c


	//----- nvinfo : EIATTR_PARAM_CBANK
	.align		4
        /*0068*/ 	.byte	0x04, 0x0a
        /*006a*/ 	.short	(.L_25 - .L_24)
	.align		4
.L_24:
        /*006c*/ 	.word	index@(.nv.constant0._Z34tiled_matrix_multiply_noBoundariesPfS_S_i)
        /*0070*/ 	.short	0x0380
        /*0072*/ 	.short	0x001c


	//----- nvinfo : EIATTR_SW_WAR
	.align		4
.L_25:
        /*0074*/ 	.byte	0x04, 0x36
        /*0076*/ 	.short	(.L_27 - .L_26)
.L_26:
        /*0078*/ 	.word	0x00000008
.L_27:


//--------------------- .nv.info._Z21tiled_matrix_multiplyPfS_S_iiiii --------------------------
	.section	.nv.info._Z21tiled_matrix_multiplyPfS_S_iiiii,"",@"SHT_CUDA_INFO"
	.sectionflags	@""
	.align	4


	//----- nvinfo : EIATTR_CUDA_API_VERSION
	.align		4
        /*0000*/ 	.byte	0x04, 0x37
        /*0002*/ 	.short	(.L_29 - .L_28)
.L_28:
        /*0004*/ 	.word	0x00000082


	//----- nvinfo : EIATTR_KPARAM_INFO
	.align		4
.L_29:
        /*0008*/ 	.byte	0x04, 0x17
        /*000a*/ 	.short	(.L_31 - .L_30)
.L_30:
        /*000c*/ 	.word	0x00000000
        /*0010*/ 	.short	0x0007
        /*0012*/ 	.short	0x0028
        /*0014*/ 	.byte	0x00, 0xf0, 0x11, 0x00


	//----- nvinfo : EIATTR_KPARAM_INFO
	.align		4
.L_31:
        /*0018*/ 	.byte	0x04, 0x17
        /*001a*/ 	.short	(.L_33 - .L_32)
.L_32:
        /*001c*/ 	.word	0x00000000
        /*0020*/ 	.short	0x0006
        /*0022*/ 	.short	0x0024
        /*0024*/ 	.byte	0x00, 0xf0, 0x11, 0x00


	//----- nvinfo : EIATTR_KPARAM_INFO
	.align		4
.L_33:
        /*0028*/ 	.byte	0x04, 0x17
        /*002a*/ 	.short	(.L_35 - .L_34)
.L_34:
        /*002c*/ 	.word	0x00000000
        /*0030*/ 	.short	0x0005
        /*0032*/ 	.short	0x0020
        /*0034*/ 	.byte	0x00, 0xf0, 0x11, 0x00


	//----- nvinfo : EIATTR_KPARAM_INFO
	.align		4
.L_35:
        /*0038*/ 	.byte	0x04, 0x17
        /*003a*/ 	.short	(.L_37 - .L_36)
.L_36:
        /*003c*/ 	.word	0x00000000
        /*0040*/ 	.short	0x0004
        /*0042*/ 	.short	0x001c
        /*0044*/ 	.byte	0x00, 0xf0, 0x11, 0x00


	//----- nvinfo : EIATTR_KPARAM_INFO
	.align		4
.L_37:
        /*0048*/ 	.byte	0x04, 0x17
        /*004a*/ 	.short	(.L_39 - .L_38)
.L_38:
        /*004c*/ 	.word	0x00000000
        /*0050*/ 	.short	0x0003
        /*0052*/ 	.short	0x0018
        /*0054*/ 	.byte	0x00, 0xf0, 0x11, 0x00


	//----- nvinfo : EIATTR_KPARAM_INFO
	.align		4
.L_39:
        /*0058*/ 	.byte	0x04, 0x17
        /*005a*/ 	.short	(.L_41 - .L_40)
.L_40:
        /*005c*/ 	.word	0x00000000
        /*0060*/ 	.short	0x0002
        /*0062*/ 	.short	0x0010
        /*0064*/ 	.byte	0x00, 0xf5, 0x21, 0x00


	//----- nvinfo : EIATTR_KPARAM_INFO
	.align		4
.L_41:
        /*0068*/ 	.byte	0x04, 0x17
        /*006a*/ 	.short	(.L_43 - .L_42)
.L_42:
        /*006c*/ 	.word	0x00000000
        /*0070*/ 	.short	0x0001
        /*0072*/ 	.short	0x0008
        /*0074*/ 	.byte	0x00, 0xf5, 0x21, 0x00


	//----- nvinfo : EIATTR_KPARAM_INFO
	.align		4
.L_43:
        /*0078*/ 	.byte	0x04, 0x17
        /*007a*/ 	.short	(.L_45 - .L_44)
.L_44:
        /*007c*/ 	.word	0x00000000
        /*0080*/ 	.short	0x0000
        /*0082*/ 	.short	0x0000
        /*0084*/ 	.byte	0x00, 0xf5, 0x21, 0x00


	//----- nvinfo : EIATTR_SPARSE_MMA_MASK
	.align		4
.L_45:
        /*0088*/ 	.byte	0x03, 0x50
        /*008a*/ 	.short	0x0000


	//----- nvinfo : EIATTR_MAXREG_COUNT
	.align		4
        /*008c*/ 	.byte	0x03, 0x1b
        /*008e*/ 	.short	0x00ff


	//----- nvinfo : EIATTR_NUM_BARRIERS
	.align		4
        /*0090*/ 	.byte	0x02, 0x4c
        /*0092*/ 	.byte	0x01
	.zero		1


	//----- nvinfo : EIATTR_MERCURY_ISA_VERSION
	.align		4
        /*0094*/ 	.byte	0x03, 0x5f
        /*0096*/ 	.short	0x0101


	//----- nvinfo : EIATTR_VRC_CTA_INIT_COUNT
	.align		4
        /*0098*/ 	.byte	0x02, 0x4a
	.zero		1
	.zero		1


	//----- nvinfo : EIATTR_EXIT_INSTR_OFFSETS
	.align		4
        /*009c*/ 	.byte	0x04, 0x1c
        /*009e*/ 	.short	(.L_47 - .L_46)


	//   ....[0]....
.L_46:
        /*00a0*/ 	.word	0x00000b60


	//   ....[1]....
        /*00a4*/ 	.word	0x00000bb0


	//----- nvinfo : EIATTR_CBANK_PARAM_SIZE
	.align		4
.L_47:
        /*00a8*/ 	.byte	0x03, 0x19
        /*00aa*/ 	.short	0x002c


	//----- nvinfo : EIATTR_PARAM_CBANK
	.align		4
        /*00ac*/ 	.byte	0x04, 0x0a
        /*00ae*/ 	.short	(.L_49 - .L_48)
	.align		4
.L_48:
        /*00b0*/ 	.word	index@(.nv.constant0._Z21tiled_matrix_multiplyPfS_S_iiiii)
        /*00b4*/ 	.short	0x0380
        /*00b6*/ 	.short	0x002c


	//----- nvinfo : EIATTR_SW_WAR
	.align		4
.L_49:
        /*00b8*/ 	.byte	0x04, 0x36
        /*00ba*/ 	.short	(.L_51 - .L_50)
.L_50:
        /*00bc*/ 	.word	0x00000008
.L_51:


//--------------------- .nv.callgraph             --------------------------
	.section	.nv.callgraph,"",@"SHT_CUDA_CALLGRAPH"
	.align	4
	.sectionentsize	8
	.align		4
        /*0000*/ 	.word	0x00000000
	.align		4
        /*0004*/ 	.word	0xffffffff
	.align		4
        /*0008*/ 	.word	0x00000000
	.align		4
        /*000c*/ 	.word	0xfffffffe
	.align		4
        /*0010*/ 	.word	0x00000000
	.align		4
        /*0014*/ 	.word	0xfffffffd
	.align		4
        /*0018*/ 	.word	0x00000000
	.align		4
        /*001c*/ 	.word	0xfffffffc


//--------------------- .text._Z34tiled_matrix_multiply_noBoundariesPfS_S_i --------------------------
	.section	.text._Z34tiled_matrix_multiply_noBoundariesPfS_S_i,"ax",@progbits
	.align	128
        .global         _Z34tiled_matrix_multiply_noBoundariesPfS_S_i
        .type           _Z34tiled_matrix_multiply_noBoundariesPfS_S_i,@function
        .size           _Z34tiled_matrix_multiply_noBoundariesPfS_S_i,(.L_x_13 - _Z34tiled_matrix_multiply_noBoundariesPfS_S_i)
        .other          _Z34tiled_matrix_multiply_noBoundariesPfS_S_i,@"STO_CUDA_ENTRY STV_DEFAULT"
_Z34tiled_matrix_multiply_noBoundariesPfS_S_i:
.text._Z34tiled_matrix_multiply_noBoundariesPfS_S_i:
[----:B------:R-:W-:Y:S08]  /*0000*/  LDC R1, c[0x0][0x37c] ;  /* 0x0000df00ff017b82 */ /* 0x000ff00000000800 */
[----:B------:R-:W0:Y:S01]  /*0010*/  LDC R2, c[0x0][0x398] ;  /* 0x0000e600ff027b82 */ /* 0x000e220000000800 */
[----:B------:R-:W1:Y:S01]  /*0020*/  S2R R0, SR_TID.Y ;  /* 0x0000000000007919 */ /* 0x000e620000002200 */
[----:B------:R-:W2:Y:S01]  /*0030*/  LDCU.64 UR8, c[0x0][0x358] ;  /* 0x00006b00ff0877ac */ /* 0x000ea20008000a00 */
[----:B------:R-:W-:Y:S01]  /*0040*/  HFMA2 R26, -RZ, RZ, 0, 0 ;  /* 0x00000000ff1a7431 */ /* 0x000fe200000001ff */
[----:B------:R-:W1:Y:S01]  /*0050*/  S2R R5, SR_CTAID.Y ;  /* 0x0000000000057919 */ /* 0x000e620000002600 */
[----:B------:R-:W3:Y:S01]  /*0060*/  S2R R11, SR_TID.X ;  /* 0x00000000000b7919 */ /* 0x000ee20000002100 */
[----:B------:R-:W3:Y:S01]  /*0070*/  S2R R14, SR_CTAID.X ;  /* 0x00000000000e7919 */ /* 0x000ee20000002500 */
[----:B0-----:R-:W-:-:S02]  /*0080*/  ISETP.GE.AND P0, PT, R2, 0x8, PT ;  /* 0x000000080200780c */ /* 0x001fc40003f06270 */
[----:B------:R-:W-:-:S04]  /*0090*/  SHF.R.S32.HI R3, RZ, 0x1f, R2 ;  /* 0x0000001fff037819 */ /* 0x000fc80000011402 */
[----:B------:R-:W-:Y:S02]  /*00a0*/  LEA.HI R3, R3, R2, RZ, 0x3 ;  /* 0x0000000203037211 */ /* 0x000fe400078f18ff */
[----:B-1----:R-:W-:Y:S02]  /*00b0*/  LEA R22, R5, R0, 0x3 ;  /* 0x0000000005167211 */ /* 0x002fe400078e18ff */
[----:B---3--:R-:W-:-:S03]  /*00c0*/  LEA R21, R14, R11, 0x3 ;  /* 0x0000000b0e157211 */ /* 0x008fc600078e18ff */
[----:B--2---:R-:W-:Y:S05]  /*00d0*/  @!P0 BRA `(.L_x_0) ;  /* 0x0000000c00bc8947 */ /* 0x004fea0003800000 */
[----:B------:R-:W0:Y:S01]  /*00e0*/  S2UR UR6, SR_CgaCtaId ;  /* 0x00000000000679c3 */ /* 0x000e220000008800 */
[----:B------:R-:W-:Y:S01]  /*00f0*/  SHF.R.S32.HI R25, RZ, 0x3, R3 ;  /* 0x00000003ff197819 */ /* 0x000fe20000011403 */
[----:B------:R-:W-:Y:S01]  /*0100*/  UMOV UR4, 0x400 ;  /* 0x0000040000047882 */ /* 0x000fe20000000000 */
[----:B------:R-:W-:Y:S01]  /*0110*/  IMAD R20, R22, R2, R11 ;  /* 0x0000000216147224 */ /* 0x000fe200078e020b */
[----:B------:R-:W-:Y:S01]  /*0120*/  UIADD3 UR5, UPT, UPT, UR4, 0x100, URZ ;  /* 0x0000010004057890 */ /* 0x000fe2000fffe0ff */
[----:B------:R-:W-:Y:S02]  /*0130*/  IADD3 R3, PT, PT, R25, -0x1, RZ ;  /* 0xffffffff19037810 */ /* 0x000fe40007ffe0ff */
[----:B------:R-:W-:Y:S02]  /*0140*/  MOV R26, RZ ;  /* 0x000000ff001a7202 */ /* 0x000fe40000000f00 */
[----:B------:R-:W-:Y:S02]  /*0150*/  ISETP.GE.U32.AND P0, PT, R3, 0x3, PT ;  /* 0x000000030300780c */ /* 0x000fe40003f06070 */
[----:B------:R-:W-:Y:S01]  /*0160*/  MOV R16, RZ ;  /* 0x000000ff00107202 */ /* 0x000fe20000000f00 */
[----:B0-----:R-:W-:-:S02]  /*0170*/  ULEA UR4, UR6, UR4, 0x18 ;  /* 0x0000000406047291 */ /* 0x001fc4000f8ec0ff */
[----:B------:R-:W-:-:S04]  /*0180*/  ULEA UR5, UR6, UR5, 0x18 ;  /* 0x0000000506057291 */ /* 0x000fc8000f8ec0ff */
[C---:B------:R-:W-:Y:S02]  /*0190*/  LEA R19, R0.reuse, UR4, 0x5 ;  /* 0x0000000400137c11 */ /* 0x040fe4000f8e28ff */
[C---:B------:R-:W-:Y:S02]  /*01a0*/  LEA R17, R11.reuse, UR5, 0x2 ;  /* 0x000000050b117c11 */ /* 0x040fe4000f8e10ff */
[----:B------:R-:W-:Y:S02]  /*01b0*/  LEA R18, R11, R19, 0x2 ;  /* 0x000000130b127211 */ /* 0x000fe400078e10ff */
[----:B------:R-:W-:Y:S01]  /*01c0*/  LEA R3, R0, R17, 0x5 ;  /* 0x0000001100037211 */ /* 0x000fe200078e28ff */
[----:B------:R-:W-:Y:S06]  /*01d0*/  @!P0 BRA `(.L_x_1) ;  /* 0x0000000400f88947 */ /* 0x000fec0003800000 */
[C---:B------:R-:W-:Y:S01]  /*01e0*/  IADD3 R5, PT, PT, R0.reuse, 0x18, RZ ;  /* 0x0000001800057810 */ /* 0x040fe20007ffe0ff */
[CCC-:B------:R-:W-:Y:S01]  /*01f0*/  IMAD R13, R0.reuse, R2.reuse, R11.reuse ;  /* 0x00000002000d7224 */ /* 0x1c0fe200078e020b */
[C---:B------:R-:W-:Y:S02]  /*0200*/  IADD3 R7, PT, PT, R0.reuse, 0x10, RZ ;  /* 0x0000001000077810 */ /* 0x040fe40007ffe0ff */
[----:B------:R-:W-:Y:S01]  /*0210*/  IADD3 R9, PT, PT, R0, 0x8, RZ ;  /* 0x0000000800097810 */ /* 0x000fe20007ffe0ff */
[-CC-:B------:R-:W-:Y:S01]  /*0220*/  IMAD R5, R5, R2.reuse, R11.reuse ;  /* 0x0000000205057224 */ /* 0x180fe200078e020b */
[----:B------:R-:W-:Y:S01]  /*0230*/  LOP3.LUT R16, R25, 0xffffffc, RZ, 0xc0, !PT ;  /* 0x0ffffffc19107812 */ /* 0x000fe200078ec0ff */
[-CC-:B------:R-:W-:Y:S01]  /*0240*/  IMAD R7, R7, R2.reuse, R11.reuse ;  /* 0x0000000207077224 */ /* 0x180fe200078e020b */
[C---:B------:R-:W-:Y:S01]  /*0250*/  LEA R13, R14.reuse, R13, 0x3 ;  /* 0x0000000d0e0d7211 */ /* 0x040fe200078e18ff */
[----:B------:R-:W-:Y:S01]  /*0260*/  IMAD R9, R9, R2, R11 ;  /* 0x0000000209097224 */ /* 0x000fe200078e020b */
[----:B------:R-:W-:-:S02]  /*0270*/  LEA R23, R14, R5, 0x3 ;  /* 0x000000050e177211 */ /* 0x000fc400078e18ff */
[C---:B------:R-:W-:Y:S02]  /*0280*/  LEA R15, R14.reuse, R7, 0x3 ;  /* 0x000000070e0f7211 */ /* 0x040fe400078e18ff */
[----:B------:R-:W-:Y:S02]  /*0290*/  LEA R14, R14, R9, 0x3 ;  /* 0x000000090e0e7211 */ /* 0x000fe400078e18ff */
[----:B------:R-:W-:Y:S02]  /*02a0*/  MOV R26, RZ ;  /* 0x000000ff001a7202 */ /* 0x000fe40000000f00 */
[----:B------:R-:W-:Y:S02]  /*02b0*/  MOV R12, R20 ;  /* 0x00000014000c7202 */ /* 0x000fe40000000f00 */
[----:B------:R-:W-:-:S07]  /*02c0*/  IADD3 R24, PT, PT, -R16, RZ, RZ ;  /* 0x000000ff10187210 */ /* 0x000fce0007ffe1ff */
.L_x_2:
[----:B------:R-:W0:Y:S08]  /*02d0*/  LDC.64 R30, c[0x0][0x380] ;  /* 0x0000e000ff1e7b82 */ /* 0x000e300000000a00 */
[----:B------:R-:W1:Y:S01]  /*02e0*/  LDC.64 R28, c[0x0][0x388] ;  /* 0x0000e200ff1c7b82 */ /* 0x000e620000000a00 */
[----:B0-----:R-:W-:-:S05]  /*02f0*/  IMAD.WIDE R30, R12, 0x4, R30 ;  /* 0x000000040c1e7825 */ /* 0x001fca00078e021e */
[----:B------:R-:W2:Y:S01]  /*0300*/  LDG.E R9, desc[UR8][R30.64] ;  /* 0x000000081e097981 */ /* 0x000ea2000c1e1900 */
[----:B-1----:R-:W-:-:S05]  /*0310*/  IMAD.WIDE.U32 R4, R13, 0x4, R28 ;  /* 0x000000040d047825 */ /* 0x002fca00078e001c */
[----:B------:R-:W3:Y:S04]  /*0320*/  LDG.E R8, desc[UR8][R4.64] ;  /* 0x0000000804087981 */ /* 0x000ee8000c1e1900 */
[----:B--2---:R-:W-:Y:S04]  /*0330*/  STS [R18], R9 ;  /* 0x0000000912007388 */ /* 0x004fe80000000800 */
[----:B---3--:R-:W-:Y:S01]  /*0340*/  STS [R3], R8 ;  /* 0x0000000803007388 */ /* 0x008fe20000000800 */
[----:B------:R-:W-:Y:S06]  /*0350*/  BAR.SYNC.DEFER_BLOCKING 0x0 ;  /* 0x0000000000007b1d */ /* 0x000fec0000010000 */
[----:B------:R-:W-:Y:S04]  /*0360*/  LDS R11, [R17] ;  /* 0x00000000110b7984 */ /* 0x000fe80000000800 */
[----:B------:R-:W0:Y:S04]  /*0370*/  LDS.128 R4, [R19] ;  /* 0x0000000013047984 */ /* 0x000e280000000c00 */
[----:B------:R-:W-:Y:S04]  /*0380*/  LDS R10, [R17+0x40] ;  /* 0x00004000110a7984 */ /* 0x000fe80000000800 */
[----:B------:R-:W-:Y:S04]  /*0390*/  LDS R27, [R17+0x60] ;  /* 0x00006000111b7984 */ /* 0x000fe80000000800 */
[----:B------:R-:W-:Y:S04]  /*03a0*/  LDS R8, [R17+0x80] ;  /* 0x0000800011087984 */ /* 0x000fe80000000800 */
[----:B------:R-:W-:Y:S01]  /*03b0*/  LDS R9, [R17+0xa0] ;  /* 0x0000a00011097984 */ /* 0x000fe20000000800 */
[----:B0-----:R-:W-:-:S03]  /*03c0*/  FFMA R26, R4, R11, R26 ;  /* 0x0000000b041a7223 */ /* 0x001fc6000000001a */
[----:B------:R-:W0:Y:S02]  /*03d0*/  LDS R11, [R17+0x20] ;  /* 0x00002000110b7984 */ /* 0x000e240000000800 */
[----:B0-----:R-:W-:-:S04]  /*03e0*/  FFMA R11, R11, R5, R26 ;  /* 0x000000050b0b7223 */ /* 0x001fc8000000001a */
[----:B------:R-:W-:-:S04]  /*03f0*/  FFMA R6, R10, R6, R11 ;  /* 0x000000060a067223 */ /* 0x000fc8000000000b */
[----:B------:R-:W-:Y:S02]  /*0400*/  FFMA R27, R27, R7, R6 ;  /* 0x000000071b1b7223 */ /* 0x000fe40000000006 */
[----:B------:R-:W0:Y:S02]  /*0410*/  LDS.128 R4, [R19+0x10] ;  /* 0x0000100013047984 */ /* 0x000e240000000c00 */
[----:B0-----:R-:W-:-:S04]  /*0420*/  FFMA R4, R4, R8, R27 ;  /* 0x0000000804047223 */ /* 0x001fc8000000001b */
[----:B------:R-:W-:Y:S02]  /*0430*/  FFMA R5, R9, R5, R4 ;  /* 0x0000000509057223 */ /* 0x000fe40000000004 */
[----:B------:R-:W0:Y:S04]  /*0440*/  LDS R4, [R17+0xc0] ;  /* 0x0000c00011047984 */ /* 0x000e280000000800 */
[----:B------:R-:W1:Y:S01]  /*0450*/  LDS R9, [R17+0xe0] ;  /* 0x0000e00011097984 */ /* 0x000e620000000800 */
[----:B------:R-:W-:Y:S06]  /*0460*/  BAR.SYNC.DEFER_BLOCKING 0x0 ;  /* 0x0000000000007b1d */ /* 0x000fec0000010000 */
[----:B------:R-:W2:Y:S01]  /*0470*/  LDG.E R11, desc[UR8][R30.64+0x20] ;  /* 0x000020081e0b7981 */ /* 0x000ea2000c1e1900 */
[----:B0-----:R-:W-:Y:S01]  /*0480*/  FFMA R6, R4, R6, R5 ;  /* 0x0000000604067223 */ /* 0x001fe20000000005 */
[----:B------:R-:W-:-:S05]  /*0490*/  IMAD.WIDE.U32 R4, R14, 0x4, R28 ;  /* 0x000000040e047825 */ /* 0x000fca00078e001c */
[----:B------:R-:W3:Y:S01]  /*04a0*/  LDG.E R8, desc[UR8][R4.64] ;  /* 0x0000000804087981 */ /* 0x000ee2000c1e1900 */
[----:B-1----:R-:W-:-:S03]  /*04b0*/  FFMA R9, R9, R7, R6 ;  /* 0x0000000709097223 */ /* 0x002fc60000000006 */
[----:B--2---:R-:W-:Y:S04]  /*04c0*/  STS [R18], R11 ;  /* 0x0000000b12007388 */ /* 0x004fe80000000800 */
[----:B---3--:R-:W-:Y:S01]  /*04d0*/  STS [R3], R8 ;  /* 0x0000000803007388 */ /* 0x008fe20000000800 */
[----:B------:R-:W-:Y:S06]  /*04e0*/  BAR.SYNC.DEFER_BLOCKING 0x0 ;  /* 0x0000000000007b1d */ /* 0x000fec0000010000 */
[----:B------:R-:W-:Y:S04]  /*04f0*/  LDS R10, [R17] ;  /* 0x00000000110a7984 */ /* 0x000fe80000000800 */
[----:B------:R-:W0:Y:S04]  /*0500*/  LDS.128 R4, [R19] ;  /* 0x0000000013047984 */ /* 0x000e280000000c00 */
[----:B------:R-:W-:Y:S04]  /*0510*/  LDS R11, [R17+0x60] ;  /* 0x00006000110b7984 */ /* 0x000fe80000000800 */
[----:B------:R-:W-:Y:S01]  /*0520*/  LDS R8, [R17+0x80] ;  /* 0x0000800011087984 */ /* 0x000fe20000000800 */
[----:B0-----:R-:W-:-:S03]  /*0530*/  FFMA R10, R4, R10, R9 ;  /* 0x0000000a040a7223 */ /* 0x001fc60000000009 */
[----:B------:R-:W0:Y:S02]  /*0540*/  LDS R9, [R17+0x20] ;  /* 0x0000200011097984 */ /* 0x000e240000000800 */
[----:B0-----:R-:W-:Y:S02]  /*0550*/  FFMA R9, R9, R5, R10 ;  /* 0x0000000509097223 */ /* 0x001fe4000000000a */
[----:B------:R-:W0:Y:S02]  /*0560*/  LDS R10, [R17+0x40] ;  /* 0x00004000110a7984 */ /* 0x000e240000000800 */
[----:B0-----:R-:W-:Y:S02]  /*0570*/  FFMA R6, R10, R6, R9 ;  /* 0x000000060a067223 */ /* 0x001fe40000000009 */
[----:B------:R-:W-:Y:S02]  /*0580*/  LDS R9, [R17+0xa0] ;  /* 0x0000a00011097984 */ /* 0x000fe40000000800 */
[----:B------:R-:W-:-:S02]  /*0590*/  FFMA R11, R11, R7, R6 ;  /* 0x000000070b0b7223 */ /* 0x000fc40000000006 */
        /* <DEDUP_REMOVED lines=10> */
[----:B-1----:R-:W-:Y:S01]  /*0640*/  FFMA R9, R9, R7, R6 ;  /* 0x0000000709097223 */ /* 0x002fe20000000006 */
[----:B------:R-:W-:Y:S02]  /*0650*/  IMAD.WIDE.U32 R28, R23, 0x4, R28 ;  /* 0x00000004171c7825 */ /* 0x000fe400078e001c */
[----:B--2---:R-:W-:Y:S04]  /*0660*/  STS [R18], R11 ;  /* 0x0000000b12007388 */ /* 0x004fe80000000800 */
[----:B---3--:R-:W-:Y:S01]  /*0670*/  STS [R3], R8 ;  /* 0x0000000803007388 */ /* 0x008fe20000000800 */
[----:B------:R-:W-:Y:S06]  /*0680*/  BAR.SYNC.DEFER_BLOCKING 0x0 ;  /* 0x0000000000007b1d */ /* 0x000fec0000010000 */
[----:B------:R-:W-:Y:S04]  /*0690*/  LDS R10, [R17] ;  /* 0x00000000110a7984 */ /* 0x000fe80000000800 */
[----:B------:R-:W0:Y:S04]  /*06a0*/  LDS.128 R4, [R19] ;  /* 0x0000000013047984 */ /* 0x000e280000000c00 */
[----:B------:R-:W-:Y:S01]  /*06b0*/  LDS R11, [R17+0x60] ;  /* 0x00006000110b7984 */ /* 0x000fe20000000800 */
[----:B0-----:R-:W-:-:S03]  /*06c0*/  FFMA R10, R4, R10, R9 ;  /* 0x0000000a040a7223 */ /* 0x001fc60000000009 */
[----:B------:R-:W0:Y:S04]  /*06d0*/  LDS R9, [R17+0x20] ;  /* 0x0000200011097984 */ /* 0x000e280000000800 */
[----:B------:R-:W-:Y:S01]  /*06e0*/  LDS R4, [R17+0x80] ;  /* 0x0000800011047984 */ /* 0x000fe20000000800 */
[----:B0-----:R-:W-:-:S03]  /*06f0*/  FFMA R9, R9, R5, R10 ;  /* 0x0000000509097223 */ /* 0x001fc6000000000a */
[----:B------:R-:W0:Y:S04]  /*0700*/  LDS R10, [R17+0x40] ;  /* 0x00004000110a7984 */ /* 0x000e280000000800 */
[----:B------:R-:W-:Y:S01]  /*0710*/  LDS R5, [R17+0xa0] ;  /* 0x0000a00011057984 */ /* 0x000fe20000000800 */
[----:B0-----:R-:W-:-:S04]  /*0720*/  FFMA R6, R10, R6, R9 ;  /* 0x000000060a067223 */ /* 0x001fc80000000009 */
[----:B------:R-:W-:Y:S02]  /*0730*/  FFMA R7, R11, R7, R6 ;  /* 0x000000070b077223 */ /* 0x000fe40000000006 */
[----:B------:R-:W0:Y:S02]  /*0740*/  LDS.128 R8, [R19+0x10] ;  /* 0x0000100013087984 */ /* 0x000e240000000c00 */
[----:B0-----:R-:W-:Y:S02]  /*0750*/  FFMA R4, R8, R4, R7 ;  /* 0x0000000408047223 */ /* 0x001fe40000000007 */
[----:B------:R-:W-:Y:S02]  /*0760*/  LDS R8, [R17+0xe0] ;  /* 0x0000e00011087984 */ /* 0x000fe40000000800 */
[----:B------:R-:W-:Y:S02]  /*0770*/  FFMA R5, R5, R9, R4 ;  /* 0x0000000905057223 */ /* 0x000fe40000000004 */
[----:B------:R-:W0:Y:S01]  /*0780*/  LDS R4, [R17+0xc0] ;  /* 0x0000c00011047984 */ /* 0x000e220000000800 */
[----:B------:R-:W-:Y:S06]  /*0790*/  BAR.SYNC.DEFER_BLOCKING 0x0 ;  /* 0x0000000000007b1d */ /* 0x000fec0000010000 */
[----:B------:R-:W2:Y:S04]  /*07a0*/  LDG.E R31, desc[UR8][R30.64+0x60] ;  /* 0x000060081e1f7981 */ /* 0x000ea8000c1e1900 */
[----:B------:R-:W3:Y:S01]  /*07b0*/  LDG.E R28, desc[UR8][R28.64] ;  /* 0x000000081c1c7981 */ /* 0x000ee2000c1e1900 */
[----:B0-----:R-:W-:-:S04]  /*07c0*/  FFMA R27, R4, R10, R5 ;  /* 0x0000000a041b7223 */ /* 0x001fc80000000005 */
[----:B------:R-:W-:Y:S01]  /*07d0*/  FFMA R11, R8, R11, R27 ;  /* 0x0000000b080b7223 */ /* 0x000fe2000000001b */
[----:B------:R-:W-:-:S04]  /*07e0*/  IADD3 R24, PT, PT, R24, 0x4, RZ ;  /* 0x0000000418187810 */ /* 0x000fc80007ffe0ff */
[----:B------:R-:W-:Y:S02]  /*07f0*/  ISETP.NE.AND P0, PT, R24, RZ, PT ;  /* 0x000000ff1800720c */ /* 0x000fe40003f05270 */
[----:B------:R-:W-:Y:S02]  /*0800*/  IADD3 R12, PT, PT, R12, 0x20, RZ ;  /* 0x000000200c0c7810 */ /* 0x000fe40007ffe0ff */
[C---:B------:R-:W-:Y:S02]  /*0810*/  LEA R23, R2.reuse, R23, 0x5 ;  /* 0x0000001702177211 */ /* 0x040fe400078e28ff */
[C---:B------:R-:W-:Y:S02]  /*0820*/  LEA R15, R2.reuse, R15, 0x5 ;  /* 0x0000000f020f7211 */ /* 0x040fe400078e28ff */
[C---:B------:R-:W-:Y:S02]  /*0830*/  LEA R14, R2.reuse, R14, 0x5 ;  /* 0x0000000e020e7211 */ /* 0x040fe400078e28ff */
[----:B------:R-:W-:Y:S01]  /*0840*/  LEA R13, R2, R13, 0x5 ;  /* 0x0000000d020d7211 */ /* 0x000fe200078e28ff */
[----:B--2---:R-:W-:Y:S04]  /*0850*/  STS [R18], R31 ;  /* 0x0000001f12007388 */ /* 0x004fe80000000800 */
[----:B---3--:R-:W-:Y:S01]  /*0860*/  STS [R3], R28 ;  /* 0x0000001c03007388 */ /* 0x008fe20000000800 */
[----:B------:R-:W-:Y:S06]  /*0870*/  BAR.SYNC.DEFER_BLOCKING 0x0 ;  /* 0x0000000000007b1d */ /* 0x000fec0000010000 */
[----:B------:R-:W-:Y:S04]  /*0880*/  LDS R9, [R17] ;  /* 0x0000000011097984 */ /* 0x000fe80000000800 */
[----:B------:R-:W0:Y:S04]  /*0890*/  LDS.128 R4, [R19] ;  /* 0x0000000013047984 */ /* 0x000e280000000c00 */
[----:B------:R-:W1:Y:S04]  /*08a0*/  LDS R27, [R17+0x20] ;  /* 0x00002000111b7984 */ /* 0x000e680000000800 */
[----:B------:R-:W2:Y:S04]  /*08b0*/  LDS R8, [R17+0x40] ;  /* 0x0000400011087984 */ /* 0x000ea80000000800 */
[----:B------:R-:W3:Y:S04]  /*08c0*/  LDS R26, [R17+0x60] ;  /* 0x00006000111a7984 */ /* 0x000ee80000000800 */
[----:B------:R-:W-:Y:S01]  /*08d0*/  LDS R29, [R17+0xe0] ;  /* 0x0000e000111d7984 */ /* 0x000fe20000000800 */
[----:B0-----:R-:W-:-:S04]  /*08e0*/  FFMA R4, R4, R9, R11 ;  /* 0x0000000904047223 */ /* 0x001fc8000000000b */
[----:B-1----:R-:W-:Y:S02]  /*08f0*/  FFMA R27, R27, R5, R4 ;  /* 0x000000051b1b7223 */ /* 0x002fe40000000004 */
[----:B------:R-:W-:Y:S02]  /*0900*/  LDS R5, [R17+0x80] ;  /* 0x0000800011057984 */ /* 0x000fe40000000800 */
[----:B--2---:R-:W-:Y:S02]  /*0910*/  FFMA R27, R8, R6, R27 ;  /* 0x00000006081b7223 */ /* 0x004fe4000000001b */
[----:B------:R-:W0:Y:S02]  /*0920*/  LDS.128 R8, [R19+0x10] ;  /* 0x0000100013087984 */ /* 0x000e240000000c00 */
[----:B---3--:R-:W-:Y:S02]  /*0930*/  FFMA R7, R26, R7, R27 ;  /* 0x000000071a077223 */ /* 0x008fe4000000001b */
[----:B------:R-:W1:Y:S04]  /*0940*/  LDS R27, [R17+0xa0] ;  /* 0x0000a000111b7984 */ /* 0x000e680000000800 */
[----:B------:R-:W2:Y:S01]  /*0950*/  LDS R4, [R17+0xc0] ;  /* 0x0000c00011047984 */ /* 0x000ea20000000800 */
[----:B0-----:R-:W-:-:S04]  /*0960*/  FFMA R8, R8, R5, R7 ;  /* 0x0000000508087223 */ /* 0x001fc80000000007 */
[----:B-1----:R-:W-:-:S04]  /*0970*/  FFMA R9, R27, R9, R8 ;  /* 0x000000091b097223 */ /* 0x002fc80000000008 */
[----:B--2---:R-:W-:-:S04]  /*0980*/  FFMA R4, R4, R10, R9 ;  /* 0x0000000a04047223 */ /* 0x004fc80000000009 */
[----:B------:R-:W-:Y:S01]  /*0990*/  FFMA R26, R29, R11, R4 ;  /* 0x0000000b1d1a7223 */ /* 0x000fe20000000004 */
[----:B------:R-:W-:Y:S06]  /*09a0*/  BAR.SYNC.DEFER_BLOCKING 0x0 ;  /* 0x0000000000007b1d */ /* 0x000fec0000010000 */
[----:B------:R-:W-:Y:S05]  /*09b0*/  @P0 BRA `(.L_x_2) ;  /* 0xfffffff800440947 */ /* 0x000fea000383ffff */
.L_x_1:
[----:B------:R-:W-:-:S13]  /*09c0*/  LOP3.LUT P0, R4, R25, 0x3, RZ, 0xc0, !PT ;  /* 0x0000000319047812 */ /* 0x000fda000780c0ff */
[----:B------:R-:W-:Y:S05]  /*09d0*/  @!P0 BRA `(.L_x_0) ;  /* 0x00000004007c8947 */ /* 0x000fea0003800000 */
[----:B------:R-:W-:Y:S02]  /*09e0*/  ISETP.NE.AND P0, PT, R4, 0x1, PT ;  /* 0x000000010400780c */ /* 0x000fe40003f05270 */
[----:B------:R-:W-:-:S04]  /*09f0*/  LOP3.LUT R25, R25, 0x1, RZ, 0xc0, !PT ;  /* 0x0000000119197812 */ /* 0x000fc800078ec0ff */
[----:B------:R-:W-:-:S07]  /*0a00*/  ISETP.NE.U32.AND P1, PT, R25, 0x1, PT ;  /* 0x000000011900780c */ /* 0x000fce0003f25070 */
[----:B------:R-:W-:Y:S06]  /*0a10*/  @!P0 BRA `(.L_x_3) ;  /* 0x0000000000ec8947 */ /* 0x000fec0003800000 */
[----:B------:R-:W0:Y:S01]  /*0a20*/  LDC.64 R12, c[0x0][0x380] ;  /* 0x0000e000ff0c7b82 */ /* 0x000e220000000a00 */
[C---:B------:R-:W-:Y:S02]  /*0a30*/  LEA R10, R16.reuse, R0, 0x3 ;  /* 0x00000000100a7211 */ /* 0x040fe400078e18ff */
[----:B------:R-:W-:-:S03]  /*0a40*/  LEA R5, R16, R20, 0x3 ;  /* 0x0000001410057211 */ /* 0x000fc600078e18ff */
[----:B------:R-:W-:Y:S02]  /*0a50*/  IMAD R9, R10, R2, R21 ;  /* 0x000000020a097224 */ /* 0x000fe400078e0215 */
[----:B------:R-:W1:Y:S01]  /*0a60*/  LDC.64 R14, c[0x0][0x388] ;  /* 0x0000e200ff0e7b82 */ /* 0x000e620000000a00 */
[----:B0-----:R-:W-:-:S05]  /*0a70*/  IMAD.WIDE R12, R5, 0x4, R12 ;  /* 0x00000004050c7825 */ /* 0x001fca00078e020c */
[----:B------:R-:W2:Y:S01]  /*0a80*/  LDG.E R23, desc[UR8][R12.64] ;  /* 0x000000080c177981 */ /* 0x000ea2000c1e1900 */
[----:B-1----:R-:W-:-:S06]  /*0a90*/  IMAD.WIDE.U32 R8, R9, 0x4, R14 ;  /* 0x0000000409087825 */ /* 0x002fcc00078e000e */
[----:B------:R-:W3:Y:S01]  /*0aa0*/  LDG.E R8, desc[UR8][R8.64] ;  /* 0x0000000808087981 */ /* 0x000ee2000c1e1900 */
[----:B------:R-:W-:-:S03]  /*0ab0*/  IADD3 R10, PT, PT, R10, 0x8, RZ ;  /* 0x000000080a0a7810 */ /* 0x000fc60007ffe0ff */
[----:B--2---:R-:W-:Y:S04]  /*0ac0*/  STS [R18], R23 ;  /* 0x0000001712007388 */ /* 0x004fe80000000800 */
[----:B---3--:R-:W-:Y:S01]  /*0ad0*/  STS [R3], R8 ;  /* 0x0000000803007388 */ /* 0x008fe20000000800 */
[----:B------:R-:W-:Y:S06]  /*0ae0*/  BAR.SYNC.DEFER_BLOCKING 0x0 ;  /* 0x0000000000007b1d */ /* 0x000fec0000010000 */
[----:B------:R-:W-:Y:S04]  /*0af0*/  LDS R25, [R17] ;  /* 0x0000000011197984 */ /* 0x000fe80000000800 */
[----:B------:R-:W0:Y:S04]  /*0b00*/  LDS.128 R4, [R19] ;  /* 0x0000000013047984 */ /* 0x000e280000000c00 */
[----:B------:R-:W1:Y:S04]  /*0b10*/  LDS R27, [R17+0x20] ;  /* 0x00002000111b7984 */ /* 0x000e680000000800 */
[----:B------:R-:W2:Y:S04]  /*0b20*/  LDS R11, [R17+0x40] ;  /* 0x00004000110b7984 */ /* 0x000ea80000000800 */
[----:B------:R-:W-:Y:S01]  /*0b30*/  LDS R24, [R17+0xa0] ;  /* 0x0000a00011187984 */ /* 0x000fe20000000800 */
[----:B0-----:R-:W-:Y:S01]  /*0b40*/  FFMA R4, R4, R25, R26 ;  /* 0x0000001904047223 */ /* 0x001fe2000000001a */
[----:B------:R-:W-:-:S02]  /*0b50*/  IMAD R25, R10, R2, R21 ;  /* 0x000000020a197224 */ /* 0x000fc400078e0215 */
[----:B------:R-:W-:Y:S01]  /*0b60*/  LDS R26, [R17+0xe0] ;  /* 0x0000e000111a7984 */ /* 0x000fe20000000800 */
[----:B-1----:R-:W-:Y:S01]  /*0b70*/  FFMA R10, R27, R5, R4 ;  /* 0x000000051b0a7223 */ /* 0x002fe20000000004 */
[----:B------:R-:W-:Y:S02]  /*0b80*/  IMAD.WIDE.U32 R14, R25, 0x4, R14 ;  /* 0x00000004190e7825 */ /* 0x000fe400078e000e */
[----:B------:R-:W0:Y:S02]  /*0b90*/  LDS R4, [R17+0x60] ;  /* 0x0000600011047984 */ /* 0x000e240000000800 */
[----:B--2---:R-:W-:Y:S02]  /*0ba0*/  FFMA R6, R11, R6, R10 ;  /* 0x000000060b067223 */ /* 0x004fe4000000000a */
[----:B------:R-:W-:Y:S04]  /*0bb0*/  LDS R5, [R17+0x80] ;  /* 0x0000800011057984 */ /* 0x000fe80000000800 */
[----:B------:R-:W-:Y:S04]  /*0bc0*/  LDS R25, [R17+0xc0] ;  /* 0x0000c00011197984 */ /* 0x000fe80000000800 */
[----:B------:R-:W1:Y:S01]  /*0bd0*/  LDS.128 R8, [R19+0x10] ;  /* 0x0000100013087984 */ /* 0x000e620000000c00 */
[----:B------:R-:W-:Y:S06]  /*0be0*/  BAR.SYNC.DEFER_BLOCKING 0x0 ;  /* 0x0000000000007b1d */ /* 0x000fec0000010000 */
[----:B------:R-:W2:Y:S04]  /*0bf0*/  LDG.E R27, desc[UR8][R12.64+0x20] ;  /* 0x000020080c1b7981 */ /* 0x000ea8000c1e1900 */
[----:B------:R-:W3:Y:S01]  /*0c00*/  LDG.E R28, desc[UR8][R14.64] ;  /* 0x000000080e1c7981 */ /* 0x000ee2000c1e1900 */
[----:B0-----:R-:W-:-:S04]  /*0c10*/  FFMA R7, R4, R7, R6 ;  /* 0x0000000704077223 */ /* 0x001fc80000000006 */
[----:B-1----:R-:W-:-:S04]  /*0c20*/  FFMA R5, R8, R5, R7 ;  /* 0x0000000508057223 */ /* 0x002fc80000000007 */
[----:B------:R-:W-:-:S04]  /*0c30*/  FFMA R24, R24, R9, R5 ;  /* 0x0000000918187223 */ /* 0x000fc80000000005 */
[----:B------:R-:W-:Y:S01]  /*0c40*/  FFMA R25, R25, R10, R24 ;  /* 0x0000000a19197223 */ /* 0x000fe20000000018 */
[----:B------:R-:W-:Y:S01]  /*0c50*/  IADD3 R16, PT, PT, R16, 0x2, RZ ;  /* 0x0000000210107810 */ /* 0x000fe20007ffe0ff */
[----:B--2---:R0:W-:Y:S04]  /*0c60*/  STS [R18], R27 ;  /* 0x0000001b12007388 */ /* 0x0041e80000000800 */
[----:B---3--:R-:W-:Y:S01]  /*0c70*/  STS [R3], R28 ;  /* 0x0000001c03007388 */ /* 0x008fe20000000800 */
[----:B------:R-:W-:Y:S01]  /*0c80*/  BAR.SYNC.DEFER_BLOCKING 0x0 ;  /* 0x0000000000007b1d */ /* 0x000fe20000010000 */
[----:B0-----:R-:W-:-:S05]  /*0c90*/  FFMA R27, R26, R11, R25 ;  /* 0x0000000b1a1b7223 */ /* 0x001fca0000000019 */
[----:B------:R-:W-:Y:S04]  /*0ca0*/  LDS R23, [R17] ;  /* 0x0000000011177984 */ /* 0x000fe80000000800 */
[----:B------:R-:W0:Y:S04]  /*0cb0*/  LDS.128 R12, [R19] ;  /* 0x00000000130c7984 */ /* 0x000e280000000c00 */
[----:B------:R-:W1:Y:S04]  /*0cc0*/  LDS R8, [R17+0x20] ;  /* 0x0000200011087984 */ /* 0x000e680000000800 */
[----:B------:R-:W2:Y:S04]  /*0cd0*/  LDS R9, [R17+0x40] ;  /* 0x0000400011097984 */ /* 0x000ea80000000800 */
[----:B------:R-:W3:Y:S04]  /*0ce0*/  LDS R10, [R17+0x60] ;  /* 0x00006000110a7984 */ /* 0x000ee80000000800 */
[----:B------:R-:W-:Y:S04]  /*0cf0*/  LDS R25, [R17+0x80] ;  /* 0x0000800011197984 */ /* 0x000fe80000000800 */
[----:B------:R-:W4:Y:S04]  /*0d00*/  LDS.128 R4, [R19+0x10] ;  /* 0x0000100013047984 */ /* 0x000f280000000c00 */
[----:B------:R-:W5:Y:S04]  /*0d10*/  LDS R24, [R17+0xa0] ;  /* 0x0000a00011187984 */ /* 0x000f680000000800 */
[----:B------:R-:W5:Y:S04]  /*0d20*/  LDS R11, [R17+0xc0] ;  /* 0x0000c000110b7984 */ /* 0x000f680000000800 */
[----:B------:R-:W5:Y:S01]  /*0d30*/  LDS R26, [R17+0xe0] ;  /* 0x0000e000111a7984 */ /* 0x000f620000000800 */
[----:B0-----:R-:W-:-:S04]  /*0d40*/  FFMA R23, R12, R23, R27 ;  /* 0x000000170c177223 */ /* 0x001fc8000000001b */
[----:B-1----:R-:W-:-:S04]  /*0d50*/  FFMA R8, R8, R13, R23 ;  /* 0x0000000d08087223 */ /* 0x002fc80000000017 */
[----:B--2---:R-:W-:-:S04]  /*0d60*/  FFMA R9, R9, R14, R8 ;  /* 0x0000000e09097223 */ /* 0x004fc80000000008 */
[----:B---3--:R-:W-:-:S04]  /*0d70*/  FFMA R9, R10, R15, R9 ;  /* 0x0000000f0a097223 */ /* 0x008fc80000000009 */
[----:B----4-:R-:W-:-:S04]  /*0d80*/  FFMA R9, R4, R25, R9 ;  /* 0x0000001904097223 */ /* 0x010fc80000000009 */
[----:B-----5:R-:W-:-:S04]  /*0d90*/  FFMA R24, R24, R5, R9 ;  /* 0x0000000518187223 */ /* 0x020fc80000000009 */
[----:B------:R-:W-:-:S04]  /*0da0*/  FFMA R11, R11, R6, R24 ;  /* 0x000000060b0b7223 */ /* 0x000fc80000000018 */
[----:B------:R-:W-:Y:S01]  /*0db0*/  FFMA R26, R26, R7, R11 ;  /* 0x000000071a1a7223 */ /* 0x000fe2000000000b */
[----:B------:R-:W-:Y:S06]  /*0dc0*/  BAR.SYNC.DEFER_BLOCKING 0x0 ;  /* 0x0000000000007b1d */ /* 0x000fec0000010000 */
.L_x_3:
[----:B------:R-:W-:Y:S05]  /*0dd0*/  @P1 BRA `(.L_x_0) ;  /* 0x00000000007c1947 */ /* 0x000fea0003800000 */
        /* <DEDUP_REMOVED lines=8> */
[----:B------:R-:W3:Y:S04]  /*0e60*/  LDG.E R12, desc[UR8][R12.64] ;  /* 0x000000080c0c7981 */ /* 0x000ee8000c1e1900 */
        /* <DEDUP_REMOVED lines=22> */
.L_x_0:
[----:B------:R-:W0:Y:S01]  /*0fd0*/  LDC.64 R4, c[0x0][0x390] ;  /* 0x0000e400ff047b82 */ /* 0x000e220000000a00 */
[----:B------:R-:W-:-:S04]  /*0fe0*/  IMAD R3, R22, R2, R21 ;  /* 0x0000000216037224 */ /* 0x000fc800078e0215 */
[----:B0-----:R-:W-:-:S05]  /*0ff0*/  IMAD.WIDE R2, R3, 0x4, R4 ;  /* 0x0000000403027825 */ /* 0x001fca00078e0204 */
[----:B------:R-:W-:Y:S01]  /*1000*/  STG.E desc[UR8][R2.64], R26 ;  /* 0x0000001a02007986 */ /* 0x000fe2000c101908 */
[----:B------:R-:W-:Y:S05]  /*1010*/  EXIT ;  /* 0x000000000000794d */ /* 0x000fea0003800000 */
.L_x_4:
[----:B------:R-:W-:-:S00]  /*1020*/  BRA `(.L_x_4) ;  /* 0xfffffffc00fc7947 */ /* 0x000fc0000383ffff */
[----:B------:R-:W-:-:S00]  /*1030*/  NOP ;  /* 0x0000000000007918 */ /* 0x000fc00000000000 */
        /* <DEDUP_REMOVED lines=12> */
.L_x_13:


//--------------------- .text._Z21tiled_matrix_multiplyPfS_S_iiiii --------------------------
	.section	.text._Z21tiled_matrix_multiplyPfS_S_iiiii,"ax",@progbits
	.align	128
        .global         _Z21tiled_matrix_multiplyPfS_S_iiiii
        .type           _Z21tiled_matrix_multiplyPfS_S_iiiii,@function
        .size           _Z21tiled_matrix_multiplyPfS_S_iiiii,(.L_x_14 - _Z21tiled_matrix_multiplyPfS_S_iiiii)
        .other          _Z21tiled_matrix_multiplyPfS_S_iiiii,@"STO_CUDA_ENTRY STV_DEFAULT"
_Z21tiled_matrix_multiplyPfS_S_iiiii:
.text._Z21tiled_matrix_multiplyPfS_S_iiiii:
[----:B------:R-:W-:Y:S08]  /*0000*/  LDC R1, c[0x0][0x37c] ;  /* 0x0000df00ff017b82 */ /* 0x000ff00000000800 */
[----:B------:R-:W0:Y:S01]  /*0010*/  LDC R3, c[0x0][0x3a4] ;  /* 0x0000e900ff037b82 */ /* 0x000e220000000800 */
[----:B------:R-:W1:Y:S01]  /*0020*/  LDCU.64 UR6, c[0x0][0x358] ;  /* 0x00006b00ff0677ac */ /* 0x000e620008000a00 */
[----:B------:R-:W-:-:S06]  /*0030*/  IMAD.MOV.U32 R16, RZ, RZ, RZ ;  /* 0x000000ffff107224 */ /* 0x000fcc00078e00ff */
[----:B------:R-:W2:Y:S08]  /*0040*/  LDC R2, c[0x0][0x39c] ;  /* 0x0000e700ff027b82 */ /* 0x000eb00000000800 */
[----:B------:R-:W-:Y:S01]  /*0050*/  S2UR UR4, SR_CTAID.Y ;  /* 0x00000000000479c3 */ /* 0x000fe20000002600 */
[----:B0-----:R-:W-:-:S07]  /*0060*/  IABS R9, R3 ;  /* 0x0000000300097213 */ /* 0x001fce0000000000 */
[----:B------:R-:W0:Y:S01]  /*0070*/  S2UR UR5, SR_CTAID.X ;  /* 0x00000000000579c3 */ /* 0x000e220000002500 */
[----:B------:R-:W3:Y:S01]  /*0080*/  I2F.RP R0, R9 ;  /* 0x0000000900007306 */ /* 0x000ee20000209400 */
[----:B--2---:R-:W-:-:S07]  /*0090*/  IADD3 R2, PT, PT, R3, -0x1, R2 ;  /* 0xffffffff03027810 */ /* 0x004fce0007ffe002 */
[----:B---3--:R-:W2:Y:S02]  /*00a0*/  MUFU.RCP R0, R0 ;  /* 0x0000000000007308 */ /* 0x008ea40000001000 */
[----:B--2---:R-:W-:Y:S02]  /*00b0*/  IADD3 R4, PT, PT, R0, 0xffffffe, RZ ;  /* 0x0ffffffe00047810 */ /* 0x004fe40007ffe0ff */
[----:B------:R-:W-:-:S04]  /*00c0*/  IABS R0, R2 ;  /* 0x0000000200007213 */ /* 0x000fc80000000000 */
[----:B------:R2:W3:Y:S01]  /*00d0*/  F2I.FTZ.U32.TRUNC.NTZ R5, R4 ;  /* 0x0000000400057305 */ /* 0x0004e2000021f000 */
[----:B------:R-:W-:-:S04]  /*00e0*/  LOP3.LUT R2, R2, R3, RZ, 0x3c, !PT ;  /* 0x0000000302027212 */ /* 0x000fc800078e3cff */
[----:B------:R-:W-:Y:S02]  /*00f0*/  ISETP.GE.AND P1, PT, R2, RZ, PT ;  /* 0x000000ff0200720c */ /* 0x000fe40003f26270 */
[----:B------:R-:W4:Y:S01]  /*0100*/  LDC R2, c[0x0][0x3a8] ;  /* 0x0000ea00ff027b82 */ /* 0x000f220000000800 */
[----:B--2---:R-:W-:Y:S01]  /*0110*/  IMAD.MOV.U32 R4, RZ, RZ, RZ ;  /* 0x000000ffff047224 */ /* 0x004fe200078e00ff */
[----:B---3--:R-:W-:-:S05]  /*0120*/  IADD3 R6, PT, PT, RZ, -R5, RZ ;  /* 0x80000005ff067210 */ /* 0x008fca0007ffe0ff */
[----:B------:R-:W-:Y:S02]  /*0130*/  IMAD R7, R6, R9, RZ ;  /* 0x0000000906077224 */ /* 0x000fe400078e02ff */
[----:B------:R-:W0:Y:S02]  /*0140*/  S2R R6, SR_TID.X ;  /* 0x0000000000067919 */ /* 0x000e240000002100 */
[----:B------:R-:W-:-:S06]  /*0150*/  IMAD.HI.U32 R5, R5, R7, R4 ;  /* 0x0000000705057227 */ /* 0x000fcc00078e0004 */
[----:B------:R-:W-:-:S05]  /*0160*/  IMAD.HI.U32 R7, R5, R0, RZ ;  /* 0x0000000005077227 */ /* 0x000fca00078e00ff */
[----:B------:R-:W-:-:S05]  /*0170*/  IADD3 R5, PT, PT, -R7, RZ, RZ ;  /* 0x000000ff07057210 */ /* 0x000fca0007ffe1ff */
[----:B------:R-:W-:-:S05]  /*0180*/  IMAD R0, R9, R5, R0 ;  /* 0x0000000509007224 */ /* 0x000fca00078e0200 */
[----:B------:R-:W-:Y:S01]  /*0190*/  ISETP.GT.U32.AND P2, PT, R9, R0, PT ;  /* 0x000000000900720c */ /* 0x000fe20003f44070 */
[----:B0-----:R-:W-:-:S12]  /*01a0*/  IMAD R8, R3, UR5, R6 ;  /* 0x0000000503087c24 */ /* 0x001fd8000f8e0206 */
[----:B------:R-:W-:Y:S01]  /*01b0*/  @!P2 IMAD.IADD R0, R0, 0x1, -R9 ;  /* 0x000000010000a824 */ /* 0x000fe200078e0a09 */
[----:B------:R-:W-:Y:S02]  /*01c0*/  @!P2 IADD3 R7, PT, PT, R7, 0x1, RZ ;  /* 0x000000010707a810 */ /* 0x000fe40007ffe0ff */
[----:B------:R-:W-:Y:S02]  /*01d0*/  ISETP.NE.AND P2, PT, R3, RZ, PT ;  /* 0x000000ff0300720c */ /* 0x000fe40003f45270 */
[----:B------:R-:W-:Y:S02]  /*01e0*/  ISETP.GE.U32.AND P0, PT, R0, R9, PT ;  /* 0x000000090000720c */ /* 0x000fe40003f06070 */
[----:B------:R-:W4:Y:S11]  /*01f0*/  S2R R0, SR_TID.Y ;  /* 0x0000000000007919 */ /* 0x000f360000002200 */
[----:B------:R-:W-:-:S05]  /*0200*/  @P0 VIADD R7, R7, 0x1 ;  /* 0x0000000107070836 */ /* 0x000fca0000000000 */
[----:B------:R-:W-:Y:S02]  /*0210*/  @!P1 IADD3 R7, PT, PT, -R7, RZ, RZ ;  /* 0x000000ff07079210 */ /* 0x000fe40007ffe1ff */
[----:B------:R-:W-:-:S04]  /*0220*/  @!P2 LOP3.LUT R7, RZ, R3, RZ, 0x33, !PT ;  /* 0x00000003ff07a212 */ /* 0x000fc800078e33ff */
[----:B------:R-:W-:Y:S01]  /*0230*/  ISETP.GE.AND P0, PT, R7, 0x1, PT ;  /* 0x000000010700780c */ /* 0x000fe20003f06270 */
[----:B----4-:R-:W-:-:S12]  /*0240*/  IMAD R9, R2, UR4, R0 ;  /* 0x0000000402097c24 */ /* 0x010fd8000f8e0200 */
[----:B-1----:R-:W-:Y:S05]  /*0250*/  @!P0 BRA `(.L_x_5) ;  /* 0x0000000800308947 */ /* 0x002fea0003800000 */
[----:B------:R-:W0:Y:S01]  /*0260*/  S2UR UR5, SR_CgaCtaId ;  /* 0x00000000000579c3 */ /* 0x000e220000008800 */
[-C--:B------:R-:W-:Y:S01]  /*0270*/  IMAD R2, R2, R3.reuse, RZ ;  /* 0x0000000302027224 */ /* 0x080fe200078e02ff */
[----:B------:R-:W-:Y:S01]  /*0280*/  UMOV UR4, 0x400 ;  /* 0x0000040000047882 */ /* 0x000fe20000000000 */
[C---:B------:R-:W-:Y:S01]  /*0290*/  LOP3.LUT R10, R3.reuse, 0x7ffffff8, RZ, 0xc0, !PT ;  /* 0x7ffffff8030a7812 */ /* 0x040fe200078ec0ff */
[----:B------:R-:W-:Y:S02]  /*02a0*/  HFMA2 R16, -RZ, RZ, 0, 0 ;  /* 0x00000000ff107431 */ /* 0x000fe400000001ff */
[----:B------:R-:W-:Y:S01]  /*02b0*/  IMAD R11, R0, R3, RZ ;  /* 0x00000003000b7224 */ /* 0x000fe200078e02ff */
[----:B------:R-:W-:Y:S02]  /*02c0*/  SHF.L.U32 R5, R2, 0x2, RZ ;  /* 0x0000000202057819 */ /* 0x000fe400000006ff */
[C---:B------:R-:W-:Y:S01]  /*02d0*/  LOP3.LUT R21, R3.reuse, 0x7, RZ, 0xc0, !PT ;  /* 0x0000000703157812 */ /* 0x040fe200078ec0ff */
[----:B------:R-:W-:Y:S01]  /*02e0*/  IMAD.MOV R13, RZ, RZ, -R10 ;  /* 0x000000ffff0d7224 */ /* 0x000fe200078e0a0a */
[----:B------:R-:W-:Y:S01]  /*02f0*/  LOP3.LUT R12, R3, 0x3, RZ, 0xc0, !PT ;  /* 0x00000003030c7812 */ /* 0x000fe200078ec0ff */
[----:B------:R-:W-:Y:S01]  /*0300*/  IMAD R15, R6, 0x4, R5 ;  /* 0x00000004060f7824 */ /* 0x000fe200078e0205 */
[----:B0-----:R-:W-:-:S03]  /*0310*/  ULEA UR5, UR5, UR4, 0x18 ;  /* 0x0000000405057291 */ /* 0x001fc6000f8ec0ff */
[----:B------:R-:W-:-:S03]  /*0320*/  UMOV UR4, URZ ;  /* 0x000000ff00047c82 */ /* 0x000fc60008000000 */
[----:B------:R-:W-:Y:S01]  /*0330*/  IADD3 R14, PT, PT, R5, UR5, RZ ;  /* 0x00000005050e7c10 */ /* 0x000fe2000fffe0ff */
[----:B------:R-:W-:-:S07]  /*0340*/  VIADD R15, R15, UR5 ;  /* 0x000000050f0f7c36 */ /* 0x000fce0008000000 */
.L_x_11:
[----:B0-----:R-:W0:Y:S01]  /*0350*/  LDC R17, c[0x0][0x3a4] ;  /* 0x0000e900ff117b82 */ /* 0x001e220000000800 */
[----:B------:R-:W1:Y:S01]  /*0360*/  LDCU.64 UR8, c[0x0][0x398] ;  /* 0x00007300ff0877ac */ /* 0x000e620008000a00 */
[----:B------:R-:W-:Y:S01]  /*0370*/  IMAD.MOV.U32 R20, RZ, RZ, RZ ;  /* 0x000000ffff147224 */ /* 0x000fe200078e00ff */
[----:B------:R-:W2:Y:S01]  /*0380*/  LDCU UR10, c[0x0][0x3a0] ;  /* 0x00007400ff0a77ac */ /* 0x000ea20008000800 */
[C---:B0-----:R-:W-:Y:S02]  /*0390*/  IMAD R18, R17.reuse, UR4, R6 ;  /* 0x0000000411127c24 */ /* 0x041fe4000f8e0206 */
[----:B------:R-:W-:-:S03]  /*03a0*/  IMAD R23, R17, UR4, R0 ;  /* 0x0000000411177c24 */ /* 0x000fc6000f8e0200 */
[----:B-1----:R-:W-:Y:S02]  /*03b0*/  ISETP.GE.U32.AND P0, PT, R18, UR9, PT ;  /* 0x0000000912007c0c */ /* 0x002fe4000bf06070 */
[----:B------:R-:W-:Y:S02]  /*03c0*/  ISETP.GE.U32.AND P1, PT, R23, UR9, PT ;  /* 0x0000000917007c0c */ /* 0x000fe4000bf26070 */
[----:B------:R-:W-:Y:S02]  /*03d0*/  ISETP.GE.OR P0, PT, R9, UR8, P0 ;  /* 0x0000000809007c0c */ /* 0x000fe40008706670 */
[----:B--2---:R-:W-:-:S11]  /*03e0*/  ISETP.GE.OR P1, PT, R8, UR10, P1 ;  /* 0x0000000a08007c0c */ /* 0x004fd60008f26670 */
[----:B------:R-:W0:Y:S01]  /*03f0*/  @!P0 LDC.64 R4, c[0x0][0x380] ;  /* 0x0000e000ff048b82 */ /* 0x000e220000000a00 */
[----:B------:R-:W-:Y:S01]  /*0400*/  @!P0 IMAD R19, R9, UR9, R18 ;  /* 0x0000000909138c24 */ /* 0x000fe2000f8e0212 */
[----:B------:R-:W-:Y:S01]  /*0410*/  MOV R18, RZ ;  /* 0x000000ff00127202 */ /* 0x000fe20000000f00 */
[----:B------:R-:W-:-:S05]  /*0420*/  @!P1 IMAD R23, R23, UR10, R8 ;  /* 0x0000000a17179c24 */ /* 0x000fca000f8e0208 */
[----:B------:R-:W1:Y:S01]  /*0430*/  @!P1 LDC.64 R2, c[0x0][0x388] ;  /* 0x0000e200ff029b82 */ /* 0x000e620000000a00 */
[----:B0-----:R-:W-:-:S05]  /*0440*/  @!P0 IMAD.WIDE.U32 R4, R19, 0x4, R4 ;  /* 0x0000000413048825 */ /* 0x001fca00078e0004 */
[----:B------:R-:W2:Y:S01]  /*0450*/  @!P0 LDG.E R18, desc[UR6][R4.64] ;  /* 0x0000000604128981 */ /* 0x000ea2000c1e1900 */
[----:B-1----:R-:W-:-:S05]  /*0460*/  @!P1 IMAD.WIDE.U32 R2, R23, 0x4, R2 ;  /* 0x0000000417029825 */ /* 0x002fca00078e0002 */
[----:B------:R-:W3:Y:S01]  /*0470*/  @!P1 LDG.E R20, desc[UR6][R2.64] ;  /* 0x0000000602149981 */ /* 0x000ee2000c1e1900 */
[----:B------:R-:W-:Y:S02]  /*0480*/  ISETP.GE.AND P1, PT, R17, 0x1, PT ;  /* 0x000000011100780c */ /* 0x000fe40003f26270 */
[----:B------:R-:W-:Y:S01]  /*0490*/  IADD3 R19, PT, PT, R11, R6, RZ ;  /* 0x000000060b137210 */ /* 0x000fe20007ffe0ff */
[----:B------:R-:W-:-:S03]  /*04a0*/  UIADD3 UR4, UPT, UPT, UR4, 0x1, URZ ;  /* 0x0000000104047890 */ /* 0x000fc6000fffe0ff */
[C---:B------:R-:W-:Y:S01]  /*04b0*/  LEA R23, R19.reuse, UR5, 0x2 ;  /* 0x0000000513177c11 */ /* 0x040fe2000f8e10ff */
[----:B------:R-:W-:Y:S02]  /*04c0*/  IMAD R19, R19, 0x4, R14 ;  /* 0x0000000413137824 */ /* 0x000fe400078e020e */
[----:B------:R-:W-:Y:S02]  /*04d0*/  ISETP.NE.AND P0, PT, R7, UR4, PT ;  /* 0x0000000407007c0c */ /* 0x000fe4000bf05270 */
[----:B--2---:R0:W-:Y:S04]  /*04e0*/  STS [R23], R18 ;  /* 0x0000001217007388 */ /* 0x0041e80000000800 */
[----:B---3--:R0:W-:Y:S01]  /*04f0*/  STS [R19], R20 ;  /* 0x0000001413007388 */ /* 0x0081e20000000800 */
[----:B------:R-:W-:Y:S06]  /*0500*/  BAR.SYNC.DEFER_BLOCKING 0x0 ;  /* 0x0000000000007b1d */ /* 0x000fec0000010000 */
[----:B------:R-:W-:Y:S05]  /*0510*/  @!P1 BRA `(.L_x_6) ;  /* 0x0000000400789947 */ /* 0x000fea0003800000 */
[----:B------:R-:W-:Y:S01]  /*0520*/  ISETP.GE.U32.AND P1, PT, R17, 0x8, PT ;  /* 0x000000081100780c */ /* 0x000fe20003f26070 */
[----:B------:R-:W-:-:S12]  /*0530*/  HFMA2 R2, -RZ, RZ, 0, 0 ;  /* 0x00000000ff027431 */ /* 0x000fd800000001ff */
[----:B------:R-:W-:Y:S05]  /*0540*/  @!P1 BRA `(.L_x_7) ;  /* 0x0000000000a49947 */ /* 0x000fea0003800000 */
[----:B------:R-:W-:Y:S01]  /*0550*/  LEA R4, R11, UR5, 0x2 ;  /* 0x000000050b047c11 */ /* 0x000fe2000f8e10ff */
[----:B------:R-:W-:Y:S01]  /*0560*/  IMAD.MOV.U32 R2, RZ, RZ, R15 ;  /* 0x000000ffff027224 */ /* 0x000fe200078e000f */
[----:B------:R-:W-:-:S03]  /*0570*/  MOV R3, R13 ;  /* 0x0000000d00037202 */ /* 0x000fc60000000f00 */
[----:B------:R-:W-:-:S07]  /*0580*/  VIADD R4, R4, 0x10 ;  /* 0x0000001004047836 */ /* 0x000fce0000000000 */
.L_x_8:
[----:B0-----:R-:W-:Y:S01]  /*0590*/  LDS R23, [R4+-0x10] ;  /* 0xfffff00004177984 */ /* 0x001fe20000000800 */
[----:B------:R-:W-:Y:S01]  /*05a0*/  LEA R26, R17, R2, 0x2 ;  /* 0x00000002111a7211 */ /* 0x000fe200078e10ff */
[----:B------:R-:W-:Y:S02]  /*05b0*/  VIADD R3, R3, 0x8 ;  /* 0x0000000803037836 */ /* 0x000fe40000000000 */
[----:B------:R0:W1:Y:S02]  /*05c0*/  LDS R24, [R2] ;  /* 0x0000000002187984 */ /* 0x0000640000000800 */
[----:B------:R-:W-:Y:S01]  /*05d0*/  IMAD R20, R17, 0x4, R26 ;  /* 0x0000000411147824 */ /* 0x000fe200078e021a */
[----:B------:R-:W-:Y:S01]  /*05e0*/  ISETP.NE.AND P1, PT, R3, RZ, PT ;  /* 0x000000ff0300720c */ /* 0x000fe20003f25270 */
[----:B------:R-:W-:Y:S03]  /*05f0*/  LDS R22, [R4+-0xc] ;  /* 0xfffff40004167984 */ /* 0x000fe60000000800 */
[C---:B------:R-:W-:Y:S01]  /*0600*/  LEA R28, R17.reuse, R20, 0x2 ;  /* 0x00000014111c7211 */ /* 0x040fe200078e10ff */
[----:B------:R-:W2:Y:S01]  /*0610*/  LDS R26, [R26] ;  /* 0x000000001a1a7984 */ /* 0x000ea20000000800 */
[----:B0-----:R-:W-:-:S03]  /*0620*/  LEA R2, R17, R2, 0x5 ;  /* 0x0000000211027211 */ /* 0x001fc600078e28ff */
[----:B------:R-:W-:Y:S04]  /*0630*/  LDS R19, [R4+-0x8] ;  /* 0xfffff80004137984 */ /* 0x000fe80000000800 */
[----:B------:R-:W0:Y:S04]  /*0640*/  LDS R20, [R20] ;  /* 0x0000000014147984 */ /* 0x000e280000000800 */
[----:B------:R-:W-:Y:S04]  /*0650*/  LDS R5, [R4+-0x4] ;  /* 0xfffffc0004057984 */ /* 0x000fe80000000800 */
[----:B------:R-:W3:Y:S04]  /*0660*/  LDS R18, [R28] ;  /* 0x000000001c127984 */ /* 0x000ee80000000800 */
[----:B------:R-:W-:Y:S04]  /*0670*/  LDS R27, [R4+0x8] ;  /* 0x00000800041b7984 */ /* 0x000fe80000000800 */
[----:B------:R-:W-:Y:S01]  /*0680*/  LDS R29, [R4+0xc] ;  /* 0x00000c00041d7984 */ /* 0x000fe20000000800 */
[----:B-1----:R-:W-:Y:S01]  /*0690*/  FFMA R23, R23, R24, R16 ;  /* 0x0000001817177223 */ /* 0x002fe20000000010 */
[----:B------:R-:W-:-:S02]  /*06a0*/  IMAD R24, R17, 0x4, R28 ;  /* 0x0000000411187824 */ /* 0x000fc400078e021c */
[----:B------:R-:W-:Y:S03]  /*06b0*/  LDS R16, [R4] ;  /* 0x0000000004107984 */ /* 0x000fe60000000800 */
[C---:B------:R-:W-:Y:S01]  /*06c0*/  LEA R25, R17.reuse, R24, 0x2 ;  /* 0x0000001811197211 */ /* 0x040fe200078e10ff */
[----:B--2---:R-:W-:Y:S02]  /*06d0*/  FFMA R22, R22, R26, R23 ;  /* 0x0000001a16167223 */ /* 0x004fe40000000017 */
[----:B------:R-:W1:Y:S02]  /*06e0*/  LDS R23, [R24] ;  /* 0x0000000018177984 */ /* 0x000e640000000800 */
[----:B------:R-:W-:Y:S02]  /*06f0*/  IMAD R26, R17, 0x4, R25 ;  /* 0x00000004111a7824 */ /* 0x000fe400078e0219 */
[----:B0-----:R-:W-:-:S02]  /*0700*/  FFMA R22, R19, R20, R22 ;  /* 0x0000001413167223 */ /* 0x001fc40000000016 */
[----:B------:R0:W-:Y:S04]  /*0710*/  LDS R19, [R4+0x4] ;  /* 0x0000040004137984 */ /* 0x0001e80000000800 */
[----:B------:R-:W2:Y:S01]  /*0720*/  LDS R20, [R25] ;  /* 0x0000000019147984 */ /* 0x000ea20000000800 */
[----:B---3--:R-:W-:Y:S01]  /*0730*/  FFMA R5, R5, R18, R22 ;  /* 0x0000001205057223 */ /* 0x008fe20000000016 */
[----:B------:R-:W-:Y:S01]  /*0740*/  LEA R18, R17, R26, 0x2 ;  /* 0x0000001a11127211 */ /* 0x000fe200078e10ff */
[----:B0-----:R-:W-:Y:S01]  /*0750*/  VIADD R4, R4, 0x20 ;  /* 0x0000002004047836 */ /* 0x001fe20000000000 */
[----:B------:R-:W0:Y:S04]  /*0760*/  LDS R26, [R26] ;  /* 0x000000001a1a7984 */ /* 0x000e280000000800 */
[----:B------:R-:W3:Y:S01]  /*0770*/  LDS R18, [R18] ;  /* 0x0000000012127984 */ /* 0x000ee20000000800 */
[----:B-1----:R-:W-:-:S04]  /*0780*/  FFMA R16, R16, R23, R5 ;  /* 0x0000001710107223 */ /* 0x002fc80000000005 */
[----:B--2---:R-:W-:-:S04]  /*0790*/  FFMA R16, R19, R20, R16 ;  /* 0x0000001413107223 */ /* 0x004fc80000000010 */
[----:B0-----:R-:W-:-:S04]  /*07a0*/  FFMA R16, R27, R26, R16 ;  /* 0x0000001a1b107223 */ /* 0x001fc80000000010 */
[----:B---3--:R-:W-:Y:S01]  /*07b0*/  FFMA R16, R29, R18, R16 ;  /* 0x000000121d107223 */ /* 0x008fe20000000010 */
[----:B------:R-:W-:Y:S06]  /*07c0*/  @P1 BRA `(.L_x_8) ;  /* 0xfffffffc00701947 */ /* 0x000fec000383ffff */
[----:B------:R-:W-:-:S07]  /*07d0*/  MOV R2, R10 ;  /* 0x0000000a00027202 */ /* 0x000fce0000000f00 */
.L_x_7:
[----:B------:R-:W-:-:S13]  /*07e0*/  ISETP.NE.AND P1, PT, R21, RZ, PT ;  /* 0x000000ff1500720c */ /* 0x000fda0003f25270 */
[----:B------:R-:W-:Y:S05]  /*07f0*/  @!P1 BRA `(.L_x_6) ;  /* 0x0000000000c09947 */ /* 0x000fea0003800000 */
[----:B------:R-:W-:Y:S01]  /*0800*/  VIADD R3, R21, 0xffffffff ;  /* 0xffffffff15037836 */ /* 0x000fe20000000000 */
[----:B------:R-:W-:-:S04]  /*0810*/  ISETP.NE.AND P2, PT, R12, RZ, PT ;  /* 0x000000ff0c00720c */ /* 0x000fc80003f45270 */
[----:B------:R-:W-:-:S13]  /*0820*/  ISETP.GE.U32.AND P1, PT, R3, 0x3, PT ;  /* 0x000000030300780c */ /* 0x000fda0003f26070 */
[----:B------:R-:W-:Y:S05]  /*0830*/  @!P1 BRA `(.L_x_9) ;  /* 0x0000000000509947 */ /* 0x000fea0003800000 */
[C---:B------:R-:W-:Y:S01]  /*0840*/  IMAD R5, R2.reuse, R17, R6 ;  /* 0x0000001102057224 */ /* 0x040fe200078e0206 */
[----:B------:R-:W-:Y:S01]  /*0850*/  IADD3 R3, PT, PT, R11, R2, RZ ;  /* 0x000000020b037210 */ /* 0x000fe20007ffe0ff */
[----:B------:R-:W-:Y:S02]  /*0860*/  VIADD R2, R2, 0x4 ;  /* 0x0000000402027836 */ /* 0x000fe40000000000 */
[----:B------:R-:W-:Y:S01]  /*0870*/  IMAD R4, R5, 0x4, R14 ;  /* 0x0000000405047824 */ /* 0x000fe200078e020e */
[----:B------:R-:W-:-:S04]  /*0880*/  LEA R3, R3, UR5, 0x2 ;  /* 0x0000000503037c11 */ /* 0x000fc8000f8e10ff */
[C---:B------:R-:W-:Y:S01]  /*0890*/  LEA R22, R17.reuse, R4, 0x2 ;  /* 0x0000000411167211 */ /* 0x040fe200078e10ff */
[----:B0-----:R-:W-:Y:S04]  /*08a0*/  LDS R18, [R4] ;  /* 0x0000000004127984 */ /* 0x001fe80000000800 */
[----:B------:R-:W0:Y:S01]  /*08b0*/  LDS R5, [R3] ;  /* 0x0000000003057984 */ /* 0x000e220000000800 */
[----:B------:R-:W-:-:S03]  /*08c0*/  IMAD R26, R17, 0x4, R22 ;  /* 0x00000004111a7824 */ /* 0x000fc600078e0216 */
[----:B------:R-:W-:Y:S02]  /*08d0*/  LDS R20, [R3+0x4] ;  /* 0x0000040003147984 */ /* 0x000fe40000000800 */
[----:B------:R-:W-:Y:S02]  /*08e0*/  LEA R19, R17, R26, 0x2 ;  /* 0x0000001a11137211 */ /* 0x000fe400078e10ff */
[----:B------:R-:W1:Y:S04]  /*08f0*/  LDS R22, [R22] ;  /* 0x0000000016167984 */ /* 0x000e680000000800 */
[----:B------:R-:W-:Y:S04]  /*0900*/  LDS R24, [R3+0x8] ;  /* 0x0000080003187984 */ /* 0x000fe80000000800 */
[----:B------:R-:W2:Y:S04]  /*0910*/  LDS R26, [R26] ;  /* 0x000000001a1a7984 */ /* 0x000ea80000000800 */
[----:B------:R-:W-:Y:S04]  /*0920*/  LDS R28, [R3+0xc] ;  /* 0x00000c00031c7984 */ /* 0x000fe80000000800 */
[----:B------:R-:W3:Y:S01]  /*0930*/  LDS R19, [R19] ;  /* 0x0000000013137984 */ /* 0x000ee20000000800 */
[----:B0-----:R-:W-:-:S04]  /*0940*/  FFMA R5, R5, R18, R16 ;  /* 0x0000001205057223 */ /* 0x001fc80000000010 */
[----:B-1----:R-:W-:-:S04]  /*0950*/  FFMA R5, R20, R22, R5 ;  /* 0x0000001614057223 */ /* 0x002fc80000000005 */
[----:B--2---:R-:W-:-:S04]  /*0960*/  FFMA R5, R24, R26, R5 ;  /* 0x0000001a18057223 */ /* 0x004fc80000000005 */
[----:B---3--:R-:W-:-:S07]  /*0970*/  FFMA R16, R28, R19, R5 ;  /* 0x000000131c107223 */ /* 0x008fce0000000005 */
.L_x_9:
[----:B------:R-:W-:Y:S05]  /*0980*/  @!P2 BRA `(.L_x_6) ;  /* 0x00000000005ca947 */ /* 0x000fea0003800000 */
[----:B------:R-:W-:Y:S02]  /*0990*/  ISETP.NE.AND P1, PT, R12, 0x1, PT ;  /* 0x000000010c00780c */ /* 0x000fe40003f25270 */
[----:B------:R-:W-:-:S11]  /*09a0*/  LOP3.LUT P2, RZ, R17, 0x1, RZ, 0xc0, !PT ;  /* 0x0000000111ff7812 */ /* 0x000fd6000784c0ff */
[----:B------:R-:W-:Y:S05]  /*09b0*/  @!P1 BRA `(.L_x_10) ;  /* 0x0000000000309947 */ /* 0x000fea0003800000 */
[C---:B------:R-:W-:Y:S01]  /*09c0*/  IMAD R5, R2.reuse, R17, R6 ;  /* 0x0000001102057224 */ /* 0x040fe200078e0206 */
[----:B------:R-:W-:Y:S01]  /*09d0*/  IADD3 R3, PT, PT, R11, R2, RZ ;  /* 0x000000020b037210 */ /* 0x000fe20007ffe0ff */
[----:B------:R-:W-:Y:S02]  /*09e0*/  VIADD R2, R2, 0x2 ;  /* 0x0000000202027836 */ /* 0x000fe40000000000 */
[----:B------:R-:W-:Y:S01]  /*09f0*/  IMAD R4, R5, 0x4, R14 ;  /* 0x0000000405047824 */ /* 0x000fe200078e020e */
[----:B------:R-:W-:-:S04]  /*0a00*/  LEA R3, R3, UR5, 0x2 ;  /* 0x0000000503037c11 */ /* 0x000fc8000f8e10ff */
[----:B0-----:R-:W-:Y:S01]  /*0a10*/  LEA R19, R17, R4, 0x2 ;  /* 0x0000000411137211 */ /* 0x001fe200078e10ff */
[----:B------:R-:W-:Y:S04]  /*0a20*/  LDS R18, [R4] ;  /* 0x0000000004127984 */ /* 0x000fe80000000800 */
[----:B------:R-:W0:Y:S04]  /*0a30*/  LDS R5, [R3] ;  /* 0x0000000003057984 */ /* 0x000e280000000800 */
[----:B------:R-:W-:Y:S04]  /*0a40*/  LDS R20, [R3+0x4] ;  /* 0x0000040003147984 */ /* 0x000fe80000000800 */
[----:B------:R-:W1:Y:S01]  /*0a50*/  LDS R19, [R19] ;  /* 0x0000000013137984 */ /* 0x000e620000000800 */
[----:B0-----:R-:W-:-:S04]  /*0a60*/  FFMA R5, R5, R18, R16 ;  /* 0x0000001205057223 */ /* 0x001fc80000000010 */
[----:B-1----:R-:W-:-:S07]  /*0a70*/  FFMA R16, R20, R19, R5 ;  /* 0x0000001314107223 */ /* 0x002fce0000000005 */
.L_x_10:
[----:B------:R-:W-:Y:S05]  /*0a80*/  @!P2 BRA `(.L_x_6) ;  /* 0x00000000001ca947 */ /* 0x000fea0003800000 */
[----:B------:R-:W-:Y:S01]  /*0a90*/  IMAD R17, R2, R17, R6 ;  /* 0x0000001102117224 */ /* 0x000fe200078e0206 */
[----:B------:R-:W-:-:S03]  /*0aa0*/  IADD3 R2, PT, PT, R11, R2, RZ ;  /* 0x000000020b027210 */ /* 0x000fc60007ffe0ff */
[----:B------:R-:W-:Y:S01]  /*0ab0*/  IMAD R17, R17, 0x4, R14 ;  /* 0x0000000411117824 */ /* 0x000fe200078e020e */
[----:B------:R-:W-:-:S05]  /*0ac0*/  LEA R2, R2, UR5, 0x2 ;  /* 0x0000000502027c11 */ /* 0x000fca000f8e10ff */
[----:B------:R-:W-:Y:S04]  /*0ad0*/  LDS R3, [R2] ;  /* 0x0000000002037984 */ /* 0x000fe80000000800 */
[----:B------:R-:W1:Y:S02]  /*0ae0*/  LDS R17, [R17] ;  /* 0x0000000011117984 */ /* 0x000e640000000800 */
[----:B-1----:R-:W-:-:S07]  /*0af0*/  FFMA R16, R3, R17, R16 ;  /* 0x0000001103107223 */ /* 0x002fce0000000010 */
.L_x_6:
[----:B------:R-:W-:Y:S06]  /*0b00*/  BAR.SYNC.DEFER_BLOCKING 0x0 ;  /* 0x0000000000007b1d */ /* 0x000fec0000010000 */
[----:B------:R-:W-:Y:S05]  /*0b10*/  @P0 BRA `(.L_x_11) ;  /* 0xfffffff8000c0947 */ /* 0x000fea000383ffff */
.L_x_5:
[----:B------:R-:W1:Y:S01]  /*0b20*/  LDCU UR4, c[0x0][0x398] ;  /* 0x00007300ff0477ac */ /* 0x000e620008000800 */
[----:B------:R-:W2:Y:S01]  /*0b30*/  LDCU UR5, c[0x0][0x3a0] ;  /* 0x00007400ff0577ac */ /* 0x000ea20008000800 */
[----:B-1----:R-:W-:-:S04]  /*0b40*/  ISETP.GE.AND P0, PT, R9, UR4, PT ;  /* 0x0000000409007c0c */ /* 0x002fc8000bf06270 */
[----:B--2---:R-:W-:-:S13]  /*0b50*/  ISETP.GE.OR P0, PT, R8, UR5, P0 ;  /* 0x0000000508007c0c */ /* 0x004fda0008706670 */
[----:B------:R-:W-:Y:S05]  /*0b60*/  @P0 EXIT ;  /* 0x000000000000094d */ /* 0x000fea0003800000 */
[----:B------:R-:W1:Y:S01]  /*0b70*/  LDC.64 R2, c[0x0][0x390] ;  /* 0x0000e400ff027b82 */ /* 0x000e620000000a00 */
[----:B------:R-:W-:-:S04]  /*0b80*/  IMAD R9, R9, UR5, R8 ;  /* 0x0000000509097c24 */ /* 0x000fc8000f8e0208 */
[----:B-1----:R-:W-:-:S05]  /*0b90*/  IMAD.WIDE R2, R9, 0x4, R2 ;  /* 0x0000000409027825 */ /* 0x002fca00078e0202 */
[----:B------:R-:W-:Y:S01]  /*0ba0*/  STG.E desc[UR6][R2.64], R16 ;  /* 0x0000001002007986 */ /* 0x000fe2000c101906 */
[----:B------:R-:W-:Y:S05]  /*0bb0*/  EXIT ;  /* 0x000000000000794d */ /* 0x000fea0003800000 */
.L_x_12:
        /* <DEDUP_REMOVED lines=12> */
.L_x_14:


//--------------------- .nv.shared._Z34tiled_matrix_multiply_noBoundariesPfS_S_i --------------------------
	.section	.nv.shared._Z34tiled_matrix_multiply_noBoundariesPfS_S_i,"aw",@nobits
	.sectionflags	@""
	.align	16
.nv.shared._Z34tiled_matrix_multiply_noBoundariesPfS_S_i:
	.zero		1536


//--------------------- .nv.shared.reserved.0     --------------------------
	.section	.nv.shared.reserved.0,"aw",@nobits
	.weak		__nv_reservedSMEM_offset_0_alias
	.size		__nv_reservedSMEM_offset_0_alias, 0, 64
	.other		__nv_reservedSMEM_offset_0_alias,@"STO_CUDA_RESERVED_SHARED STV_DEFAULT"
__nv_reservedSMEM_offset_0_alias:
	.zero		0
	.zero		64


//--------------------- .nv.shared._Z21tiled_matrix_multiplyPfS_S_iiiii --------------------------
	.section	.nv.shared._Z21tiled_matrix_multiplyPfS_S_iiiii,"aw",@nobits
	.sectionflags	@""
	.align	16
	.zero		1024


//--------------------- .nv.constant0._Z34tiled_matrix_multiply_noBoundariesPfS_S_i --------------------------
	.section	.nv.constant0._Z34tiled_matrix_multiply_noBoundariesPfS_S_i,"a",@progbits
	.sectionflags	@""
	.align	4
.nv.constant0._Z34tiled_matrix_multiply_noBoundariesPfS_S_i:
	.zero		924


//--------------------- .nv.constant0._Z21tiled_matrix_multiplyPfS_S_iiiii --------------------------
	.section	.nv.constant0._Z21tiled_matrix_multiplyPfS_S_iiiii,"a",@progbits
	.sectionflags	@""
	.align	4
.nv.constant0._Z21tiled_matrix_multiplyPfS_S_iiiii:
	.zero		940


//--------------------- SYMBOLS --------------------------

	.type		.nv.reservedSmem.offset0,@object
	.size		.nv.reservedSmem.offset0,0x4
	.type		.nv.reservedSmem.cap,@object
	.size		.nv.reservedSmem.cap,0x4
